// auto-generated by cutlass_sweep.gemm — config: {"arch": "sm_100", "cluster_m": 2, "cluster_n": 2, "dtype": "e4m3", "stages": 4, "tile_k": 128, "tile_m": 64, "tile_n": 256}
#include "cutlass/cutlass.h"
#include "cutlass/gemm/collective/collective_builder.hpp"
#include "cutlass/gemm/device/gemm_universal_adapter.h"
#include "cutlass/gemm/kernel/gemm_universal.hpp"
#include "cutlass/epilogue/collective/collective_builder.hpp"

using ElemA = cutlass::float_e4m3_t;
using ElemB = cutlass::float_e4m3_t;
using ElemCD = cutlass::float_e4m3_t;
using Acc  = float;
using TileShape    = cute::Shape<cute::_64, cute::_256, cute::_128>;
using ClusterShape = cute::Shape<cute::_2, cute::_2, cute::_1>;

using CollectiveEpilogue = typename cutlass::epilogue::collective::CollectiveBuilder<
    cutlass::arch::Sm100, cutlass::arch::OpClassTensorOp,
    TileShape, ClusterShape,
    cutlass::epilogue::collective::EpilogueTileAuto,
    Acc, Acc,
    ElemCD, cutlass::layout::RowMajor, 128 / cutlass::sizeof_bits<ElemCD>::value,
    ElemCD, cutlass::layout::RowMajor, 128 / cutlass::sizeof_bits<ElemCD>::value,
    cutlass::epilogue::collective::EpilogueScheduleAuto
  >::CollectiveOp;

using CollectiveMainloop = typename cutlass::gemm::collective::CollectiveBuilder<
    cutlass::arch::Sm100, cutlass::arch::OpClassTensorOp,
    ElemA, cutlass::layout::RowMajor, 128 / cutlass::sizeof_bits<ElemA>::value,
    ElemB, cutlass::layout::ColumnMajor, 128 / cutlass::sizeof_bits<ElemB>::value,
    Acc,
    TileShape, ClusterShape,
    cutlass::gemm::collective::StageCount<4>,
    cutlass::gemm::collective::KernelScheduleAuto
  >::CollectiveOp;

using GemmKernel = cutlass::gemm::kernel::GemmUniversal<
    cute::Shape<int,int,int,int>,
    CollectiveMainloop,
    CollectiveEpilogue
>;
using Gemm = cutlass::gemm::device::GemmUniversalAdapter<GemmKernel>;

// Force the device kernel symbol into the cubin without needing a host main.
auto* _anchor = &cutlass::device_kernel<GemmKernel>;


// ===== COMPILED SASS (sm_100a) =====

	.target	sm_100a

	.elftype	@"ET_EXEC"


//--------------------- .note.nv.tkinfo           --------------------------
	.section	.note.nv.tkinfo,"",@"SHT_NOTE"
	.sectionflags	@"SHF_NOTE_NV_TKINFO"
	.tkinfo
        /*0018*/ 	.word	0x00000002
        /*0030*/ 	.string	""
        /*0030*/ 	.string	"ptxas"
        /*0030*/ 	.string	"Cuda compilation tools, release 13.0, V13.0.88"
        /*0030*/ 	.string	"Build cuda_13.0.r13.0/compiler.36424714_0"
        /*0030*/ 	.string	"-arch sm_100a -m 64 "



//--------------------- .note.nv.cuinfo           --------------------------
	.section	.note.nv.cuinfo,"",@"SHT_NOTE"
	.sectionflags	@"SHF_NOTE_NV_CUINFO"
        /*0018*/ 	.short	0x0002
        /*001a*/ 	.short	0x0064
        /*001c*/ 	.short	0x0082
	.zero		2


//--------------------- .nv.info                  --------------------------
	.section	.nv.info,"",@"SHT_CUDA_INFO"
	.align	4


	//----- nvinfo : EIATTR_REGCOUNT
	.align		4
        /*0000*/ 	.byte	0x04, 0x2f
        /*0002*/ 	.short	(.L_20 - .L_19)
	.align		4
.L_19:
        /*0004*/ 	.word	index@(_ZN7cutlass13device_kernelINS_4gemm6kernel13GemmUniversalIN4cute5tupleIJiiiiEEENS1_10collective13CollectiveMmaINS1_35MainloopSm100TmaUmmaWarpSpecializedILi4ELi2ELi4ENS5_IJNS4_1CILi2EEESB_NSA_ILi1EEEEEEEENS5_IJNSA_ILi64EEENSA_ILi256EEENSA_ILi128EEEEEENS_12float_e4m3_tENS5_IJlSC_lEEESJ_SK_NS4_8TiledMMAINS4_8MMA_AtomIJNS4_10MMA_TraitsINS4_19SM100_MMA_F8F6F4_SSEJSJ_SJ_fSF_SG_NS4_17integral_constantINS4_4UMMA5MajorELSR_0EEESS_NSP_INSQ_7ScaleInELST_0EEESU_EEEEEENS4_6LayoutINS5_IJSC_SC_SC_EEENS5_IJNSA_ILi0EEESZ_SZ_EEEEENS5_IJNS4_10UnderscoreES12_S12_EEEEENS4_23SM90_TMA_LOAD_MULTICASTENS4_14ComposedLayoutINS4_7SwizzleILi3ELi4ELi3EEENS4_18smem_ptr_flag_bitsILi8EEENSX_INS5_IJNSA_ILi8EEESH_EEENS5_IJSH_SC_EEEEEEEvNS4_8identityES15_S1F_vS1G_EENS_8epilogue10collective18CollectiveEpilogueINS1I_23Sm100TmaWarpSpecializedILi4ELi2ELi32ELb0ELb0EEEJSI_NS5_IJNSX_ISF_SC_EES1N_EEESJ_SK_SJ_SK_NS1I_6fusion15FusionCallbacksIS1M_NS1P_17LinearCombinationISJ_fSJ_fLNS_15FloatRoundStyleE2EEESI_S1O_JEEENS4_5SM1004TMEM4LOAD26SM100_TMEM_LOAD_16dp32b32xENS4_13SM90_TMA_LOADENS16_INS17_ILi2ELi4ELi3EEES1A_NSX_INS5_IJS1B_SF_EEENS5_IJSF_SC_EEEEEEENS4_39AutoVectorizingCopyWithAssumedAlignmentILi128EEENS4_14SM90_TMA_STOREES24_S26_S26_EEEvvEEEEvNT_6ParamsE)
        /*0008*/ 	.word	0x00000075


	//----- nvinfo : EIATTR_FRAME_SIZE
	.align		4
.L_20:
        /*000c*/ 	.byte	0x04, 0x11
        /*000e*/ 	.short	(.L_22 - .L_21)
	.align		4
.L_21:
        /*0010*/ 	.word	index@($__internal_2_$__cuda_sm10x_tcgen05_guardrail_trap_unallocated_columns_being_dealloced)
        /*0014*/ 	.word	0x00000000


	//----- nvinfo : EIATTR_FRAME_SIZE
	.align		4
.L_22:
        /*0018*/ 	.byte	0x04, 0x11
        /*001a*/ 	.short	(.L_24 - .L_23)
	.align		4
.L_23:
        /*001c*/ 	.word	index@($__internal_1_$__cuda_sm10x_tcgen05_guardrail_trap_phase_invalid_during_alloc)
        /*0020*/ 	.word	0x00000000


	//----- nvinfo : EIATTR_FRAME_SIZE
	.align		4
.L_24:
        /*0024*/ 	.byte	0x04, 0x11
        /*0026*/ 	.short	(.L_26 - .L_25)
	.align		4
.L_25:
        /*0028*/ 	.word	index@($__internal_0_$__cuda_sm10x_tcgen05_guardrail_trap_col_being_dealloced_not_returned_by_alloc)
        /*002c*/ 	.word	0x00000000


	//----- nvinfo : EIATTR_FRAME_SIZE
	.align		4
.L_26:
        /*0030*/ 	.byte	0x04, 0x11
        /*0032*/ 	.short	(.L_28 - .L_27)
	.align		4
.L_27:
        /*0034*/ 	.word	index@(_ZN7cutlass13device_kernelINS_4gemm6kernel13GemmUniversalIN4cute5tupleIJiiiiEEENS1_10collective13CollectiveMmaINS1_35MainloopSm100TmaUmmaWarpSpecializedILi4ELi2ELi4ENS5_IJNS4_1CILi2EEESB_NSA_ILi1EEEEEEEENS5_IJNSA_ILi64EEENSA_ILi256EEENSA_ILi128EEEEEENS_12float_e4m3_tENS5_IJlSC_lEEESJ_SK_NS4_8TiledMMAINS4_8MMA_AtomIJNS4_10MMA_TraitsINS4_19SM100_MMA_F8F6F4_SSEJSJ_SJ_fSF_SG_NS4_17integral_constantINS4_4UMMA5MajorELSR_0EEESS_NSP_INSQ_7ScaleInELST_0EEESU_EEEEEENS4_6LayoutINS5_IJSC_SC_SC_EEENS5_IJNSA_ILi0EEESZ_SZ_EEEEENS5_IJNS4_10UnderscoreES12_S12_EEEEENS4_23SM90_TMA_LOAD_MULTICASTENS4_14ComposedLayoutINS4_7SwizzleILi3ELi4ELi3EEENS4_18smem_ptr_flag_bitsILi8EEENSX_INS5_IJNSA_ILi8EEESH_EEENS5_IJSH_SC_EEEEEEEvNS4_8identityES15_S1F_vS1G_EENS_8epilogue10collective18CollectiveEpilogueINS1I_23Sm100TmaWarpSpecializedILi4ELi2ELi32ELb0ELb0EEEJSI_NS5_IJNSX_ISF_SC_EES1N_EEESJ_SK_SJ_SK_NS1I_6fusion15FusionCallbacksIS1M_NS1P_17LinearCombinationISJ_fSJ_fLNS_15FloatRoundStyleE2EEESI_S1O_JEEENS4_5SM1004TMEM4LOAD26SM100_TMEM_LOAD_16dp32b32xENS4_13SM90_TMA_LOADENS16_INS17_ILi2ELi4ELi3EEES1A_NSX_INS5_IJS1B_SF_EEENS5_IJSF_SC_EEEEEEENS4_39AutoVectorizingCopyWithAssumedAlignmentILi128EEENS4_14SM90_TMA_STOREES24_S26_S26_EEEvvEEEEvNT_6ParamsE)
        /*0038*/ 	.word	0x00000000


	//----- nvinfo : EIATTR_MIN_STACK_SIZE
	.align		4
.L_28:
        /*003c*/ 	.byte	0x04, 0x12
        /*003e*/ 	.short	(.L_30 - .L_29)
	.align		4
.L_29:
        /*0040*/ 	.word	index@(_ZN7cutlass13device_kernelINS_4gemm6kernel13GemmUniversalIN4cute5tupleIJiiiiEEENS1_10collective13CollectiveMmaINS1_35MainloopSm100TmaUmmaWarpSpecializedILi4ELi2ELi4ENS5_IJNS4_1CILi2EEESB_NSA_ILi1EEEEEEEENS5_IJNSA_ILi64EEENSA_ILi256EEENSA_ILi128EEEEEENS_12float_e4m3_tENS5_IJlSC_lEEESJ_SK_NS4_8TiledMMAINS4_8MMA_AtomIJNS4_10MMA_TraitsINS4_19SM100_MMA_F8F6F4_SSEJSJ_SJ_fSF_SG_NS4_17integral_constantINS4_4UMMA5MajorELSR_0EEESS_NSP_INSQ_7ScaleInELST_0EEESU_EEEEEENS4_6LayoutINS5_IJSC_SC_SC_EEENS5_IJNSA_ILi0EEESZ_SZ_EEEEENS5_IJNS4_10UnderscoreES12_S12_EEEEENS4_23SM90_TMA_LOAD_MULTICASTENS4_14ComposedLayoutINS4_7SwizzleILi3ELi4ELi3EEENS4_18smem_ptr_flag_bitsILi8EEENSX_INS5_IJNSA_ILi8EEESH_EEENS5_IJSH_SC_EEEEEEEvNS4_8identityES15_S1F_vS1G_EENS_8epilogue10collective18CollectiveEpilogueINS1I_23Sm100TmaWarpSpecializedILi4ELi2ELi32ELb0ELb0EEEJSI_NS5_IJNSX_ISF_SC_EES1N_EEESJ_SK_SJ_SK_NS1I_6fusion15FusionCallbacksIS1M_NS1P_17LinearCombinationISJ_fSJ_fLNS_15FloatRoundStyleE2EEESI_S1O_JEEENS4_5SM1004TMEM4LOAD26SM100_TMEM_LOAD_16dp32b32xENS4_13SM90_TMA_LOADENS16_INS17_ILi2ELi4ELi3EEES1A_NSX_INS5_IJS1B_SF_EEENS5_IJSF_SC_EEEEEEENS4_39AutoVectorizingCopyWithAssumedAlignmentILi128EEENS4_14SM90_TMA_STOREES24_S26_S26_EEEvvEEEEvNT_6ParamsE)
        /*0044*/ 	.word	0x00000000
.L_30:


//--------------------- .nv.compat                --------------------------
	.section	.nv.compat,"",@"SHT_CUDA_COMPAT_INFO"
	.align	4
        /*0000*/ 	.byte	0x02, 0x09, 0x01, 0x00, 0x02, 0x02, 0x02, 0x00, 0x02, 0x05, 0x05, 0x00, 0x03, 0x07, 0x01, 0x01
        /*0010*/ 	.byte	0x02, 0x03, 0x01, 0x00, 0x02, 0x06, 0x01, 0x00, 0x04, 0x0b, 0x08, 0x00, 0x09, 0x00, 0x00, 0x00
        /*0020*/ 	.byte	0x00, 0x00, 0x00, 0x00


//--------------------- .nv.info._ZN7cutlass13device_kernelINS_4gemm6kernel13GemmUniversalIN4cute5tupleIJiiiiEEENS1_10collective13CollectiveMmaINS1_35MainloopSm100TmaUmmaWarpSpecializedILi4ELi2ELi4ENS5_IJNS4_1CILi2EEESB_NSA_ILi1EEEEEEEENS5_IJNSA_ILi64EEENSA_ILi256EEENSA_ILi128EEEEEENS_12float_e4m3_tENS5_IJlSC_lEEESJ_SK_NS4_8TiledMMAINS4_8MMA_AtomIJNS4_10MMA_TraitsINS4_19SM100_MMA_F8F6F4_SSEJSJ_SJ_fSF_SG_NS4_17integral_constantINS4_4UMMA5MajorELSR_0EEESS_NSP_INSQ_7ScaleInELST_0EEESU_EEEEEENS4_6LayoutINS5_IJSC_SC_SC_EEENS5_IJNSA_ILi0EEESZ_SZ_EEEEENS5_IJNS4_10UnderscoreES12_S12_EEEEENS4_23SM90_TMA_LOAD_MULTICASTENS4_14ComposedLayoutINS4_7SwizzleILi3ELi4ELi3EEENS4_18smem_ptr_flag_bitsILi8EEENSX_INS5_IJNSA_ILi8EEESH_EEENS5_IJSH_SC_EEEEEEEvNS4_8identityES15_S1F_vS1G_EENS_8epilogue10collective18CollectiveEpilogueINS1I_23Sm100TmaWarpSpecializedILi4ELi2ELi32ELb0ELb0EEEJSI_NS5_IJNSX_ISF_SC_EES1N_EEESJ_SK_SJ_SK_NS1I_6fusion15FusionCallbacksIS1M_NS1P_17LinearCombinationISJ_fSJ_fLNS_15FloatRoundStyleE2EEESI_S1O_JEEENS4_5SM1004TMEM4LOAD26SM100_TMEM_LOAD_16dp32b32xENS4_13SM90_TMA_LOADENS16_INS17_ILi2ELi4ELi3EEES1A_NSX_INS5_IJS1B_SF_EEENS5_IJSF_SC_EEEEEEENS4_39AutoVectorizingCopyWithAssumedAlignmentILi128EEENS4_14SM90_TMA_STOREES24_S26_S26_EEEvvEEEEvNT_6ParamsE --------------------------
	.section	.nv.info._ZN7cutlass13device_kernelINS_4gemm6kernel13GemmUniversalIN4cute5tupleIJiiiiEEENS1_10collective13CollectiveMmaINS1_35MainloopSm100TmaUmmaWarpSpecializedILi4ELi2ELi4ENS5_IJNS4_1CILi2EEESB_NSA_ILi1EEEEEEEENS5_IJNSA_ILi64EEENSA_ILi256EEENSA_ILi128EEEEEENS_12float_e4m3_tENS5_IJlSC_lEEESJ_SK_NS4_8TiledMMAINS4_8MMA_AtomIJNS4_10MMA_TraitsINS4_19SM100_MMA_F8F6F4_SSEJSJ_SJ_fSF_SG_NS4_17integral_constantINS4_4UMMA5MajorELSR_0EEESS_NSP_INSQ_7ScaleInELST_0EEESU_EEEEEENS4_6LayoutINS5_IJSC_SC_SC_EEENS5_IJNSA_ILi0EEESZ_SZ_EEEEENS5_IJNS4_10UnderscoreES12_S12_EEEEENS4_23SM90_TMA_LOAD_MULTICASTENS4_14ComposedLayoutINS4_7SwizzleILi3ELi4ELi3EEENS4_18smem_ptr_flag_bitsILi8EEENSX_INS5_IJNSA_ILi8EEESH_EEENS5_IJSH_SC_EEEEEEEvNS4_8identityES15_S1F_vS1G_EENS_8epilogue10collective18CollectiveEpilogueINS1I_23Sm100TmaWarpSpecializedILi4ELi2ELi32ELb0ELb0EEEJSI_NS5_IJNSX_ISF_SC_EES1N_EEESJ_SK_SJ_SK_NS1I_6fusion15FusionCallbacksIS1M_NS1P_17LinearCombinationISJ_fSJ_fLNS_15FloatRoundStyleE2EEESI_S1O_JEEENS4_5SM1004TMEM4LOAD26SM100_TMEM_LOAD_16dp32b32xENS4_13SM90_TMA_LOADENS16_INS17_ILi2ELi4ELi3EEES1A_NSX_INS5_IJS1B_SF_EEENS5_IJSF_SC_EEEEEEENS4_39AutoVectorizingCopyWithAssumedAlignmentILi128EEENS4_14SM90_TMA_STOREES24_S26_S26_EEEvvEEEEvNT_6ParamsE,"",@"SHT_CUDA_INFO"
	.sectionflags	@""
	.align	4


	//----- nvinfo : EIATTR_CUDA_API_VERSION
	.align		4
        /*0000*/ 	.byte	0x04, 0x37
        /*0002*/ 	.short	(.L_32 - .L_31)
.L_31:
        /*0004*/ 	.word	0x00000082


	//----- nvinfo : EIATTR_KPARAM_INFO
	.align		4
.L_32:
        /*0008*/ 	.byte	0x04, 0x17
        /*000a*/ 	.short	(.L_34 - .L_33)
.L_33:
        /*000c*/ 	.word	0x00000000
        /*0010*/ 	.short	0x0000
        /*0012*/ 	.short	0x0000
        /*0014*/ 	.byte	0x00, 0xf0, 0x01, 0x20


	//----- nvinfo : EIATTR_AT_ENTRY_FRAGMENTS
	.align		4
.L_34:
        /*0018*/ 	.byte	0x04, 0x4f
        /*001a*/ 	.short	(.L_36 - .L_35)


	//   ....[0]....
.L_35:
        /*001c*/ 	.word	0x00000006


	//----- nvinfo : EIATTR_RESERVED_SMEM_USED
	.align		4
.L_36:
        /*0020*/ 	.byte	0x01, 0x41
	.zero		2


	//----- nvinfo : EIATTR_SPARSE_MMA_MASK
	.align		4
        /*0024*/ 	.byte	0x03, 0x50
        /*0026*/ 	.short	0x0000


	//----- nvinfo : EIATTR_TCGEN05_1CTA_USED
	.align		4
        /*0028*/ 	.byte	0x01, 0x51
	.zero		2


	//----- nvinfo : EIATTR_MAXREG_COUNT
	.align		4
        /*002c*/ 	.byte	0x03, 0x1b
        /*002e*/ 	.short	0x00ff


	//----- nvinfo : EIATTR_NUM_BARRIERS
	.align		4
        /*0030*/ 	.byte	0x02, 0x4c
        /*0032*/ 	.byte	0x07
	.zero		1


	//----- nvinfo : EIATTR_EXTERNS
	.align		4
        /*0034*/ 	.byte	0x04, 0x0f
        /*0036*/ 	.short	(.L_38 - .L_37)


	//   ....[0]....
	.align		4
.L_37:
        /*0038*/ 	.word	index@(__assertfail)


	//----- nvinfo : EIATTR_MERCURY_ISA_VERSION
	.align		4
.L_38:
        /*003c*/ 	.byte	0x03, 0x5f
        /*003e*/ 	.short	0x0101


	//----- nvinfo : EIATTR_INT_WARP_WIDE_INSTR_OFFSETS
	.align		4
        /*0040*/ 	.byte	0x04, 0x31
        /*0042*/ 	.short	(.L_40 - .L_39)


	//   ....[0]....
.L_39:
        /*0044*/ 	.word	0x00003e60


	//   ....[1]....
        /*0048*/ 	.word	0x00003e80


	//   ....[2]....
        /*004c*/ 	.word	0x00003eb0


	//   ....[3]....
        /*0050*/ 	.word	0x00004a30


	//   ....[4]....
        /*0054*/ 	.word	0x00004aa0


	//   ....[5]....
        /*0058*/ 	.word	0x00004b70


	//   ....[6]....
        /*005c*/ 	.word	0x00004bf0


	//   ....[7]....
        /*0060*/ 	.word	0x00004ce0


	//   ....[8]....
        /*0064*/ 	.word	0x00004d60


	//   ....[9]....
        /*0068*/ 	.word	0x00004e40


	//   ....[10]....
        /*006c*/ 	.word	0x00004ef0


	//----- nvinfo : EIATTR_COOP_GROUP_MASK_REGIDS
	.align		4
.L_40:
        /*0070*/ 	.byte	0x04, 0x29
        /*0072*/ 	.short	(.L_42 - .L_41)


	//   ....[0]....
.L_41:
        /*0074*/ 	.word	0xffffffff


	//   ....[1]....
        /*0078*/ 	.word	0xffffffff


	//   ....[2]....
        /*007c*/ 	.word	0xffffffff


	//   ....[3]....
        /*0080*/ 	.word	0xffffffff


	//   ....[4]....
        /*0084*/ 	.word	0xffffffff


	//   ....[5]....
        /*0088*/ 	.word	0xffffffff


	//   ....[6]....
        /*008c*/ 	.word	0xffffffff


	//   ....[7]....
        /*0090*/ 	.word	0xffffffff


	//   ....[8]....
        /*0094*/ 	.word	0xffffffff


	//   ....[9]....
        /*0098*/ 	.word	0xffffffff


	//   ....[10]....
        /*009c*/ 	.word	0xffffffff


	//   ....[11]....
        /*00a0*/ 	.word	0xffffffff


	//   ....[12]....
        /*00a4*/ 	.word	0xffffffff


	//   ....[13]....
        /*00a8*/ 	.word	0xffffffff


	//----- nvinfo : EIATTR_COOP_GROUP_INSTR_OFFSETS
	.align		4
.L_42:
        /*00ac*/ 	.byte	0x04, 0x28
        /*00ae*/ 	.short	(.L_44 - .L_43)


	//   ....[0]....
.L_43:
        /*00b0*/ 	.word	0x00000080


	//   ....[1]....
        /*00b4*/ 	.word	0x000004f0


	//   ....[2]....
        /*00b8*/ 	.word	0x000006a0


	//   ....[3]....
        /*00bc*/ 	.word	0x00000840


	//   ....[4]....
        /*00c0*/ 	.word	0x00000940


	//   ....[5]....
        /*00c4*/ 	.word	0x00000ab0


	//   ....[6]....
        /*00c8*/ 	.word	0x00000c50


	//   ....[7]....
        /*00cc*/ 	.word	0x00000e00


	//   ....[8]....
        /*00d0*/ 	.word	0x00002170


	//   ....[9]....
        /*00d4*/ 	.word	0x00003050


	//   ....[10]....
        /*00d8*/ 	.word	0x00003260


	//   ....[11]....
        /*00dc*/ 	.word	0x00003290


	//   ....[12]....
        /*00e0*/ 	.word	0x00003d40


	//   ....[13]....
        /*00e4*/ 	.word	0x00003f70


	//----- nvinfo : EIATTR_VRC_CTA_INIT_COUNT
	.align		4
.L_44:
        /*00e8*/ 	.byte	0x02, 0x4a
        /*00ea*/ 	.byte	0x80
	.zero		1


	//----- nvinfo : EIATTR_SYSCALL_OFFSETS
	.align		4
        /*00ec*/ 	.byte	0x04, 0x46
        /*00ee*/ 	.short	(.L_46 - .L_45)


	//   ....[0]....
.L_45:
        /*00f0*/ 	.word	0x00005b80


	//   ....[1]....
        /*00f4*/ 	.word	0x00005cc0


	//   ....[2]....
        /*00f8*/ 	.word	0x000064f0


	//   ....[3]....
        /*00fc*/ 	.word	0x00007280


	//   ....[4]....
        /*0100*/ 	.word	0x00007fd0


	//   ....[5]....
        /*0104*/ 	.word	0x00008d50


	//----- nvinfo : EIATTR_MBARRIER_INSTR_OFFSETS
	.align		4
.L_46:
        /*0108*/ 	.byte	0x04, 0x39
        /*010a*/ 	.short	(.L_48 - .L_47)


	//   ....[0]....
.L_47:
        /*010c*/ 	.word	0x00000610
        /*0110*/ 	.word	0x000000ff
        /*0114*/ 	.word	0x00000000
        /*0118*/ 	.short	0x0100
        /*011a*/ 	.byte	0x04
	.zero		1


	//   ....[1]....
        /*011c*/ 	.word	0x00000620
        /*0120*/ 	.word	0x000000ff
        /*0124*/ 	.word	0x00000020
        /*0128*/ 	.short	0x0100
        /*012a*/ 	.byte	0x04
	.zero		1


	//   ....[2]....
        /*012c*/ 	.word	0x00000630
        /*0130*/ 	.word	0x000000ff
        /*0134*/ 	.word	0x00000008
        /*0138*/ 	.short	0x0100
        /*013a*/ 	.byte	0x04
	.zero		1


	//   ....[3]....
        /*013c*/ 	.word	0x00000640
        /*0140*/ 	.word	0x000000ff
        /*0144*/ 	.word	0x00000028
        /*0148*/ 	.short	0x0100
        /*014a*/ 	.byte	0x04
	.zero		1


	//   ....[4]....
        /*014c*/ 	.word	0x00000650
        /*0150*/ 	.word	0x000000ff
        /*0154*/ 	.word	0x00000010
        /*0158*/ 	.short	0x0100
        /*015a*/ 	.byte	0x04
	.zero		1


	//   ....[5]....
        /*015c*/ 	.word	0x00000660
        /*0160*/ 	.word	0x000000ff
        /*0164*/ 	.word	0x00000030
        /*0168*/ 	.short	0x0100
        /*016a*/ 	.byte	0x04
	.zero		1


	//   ....[6]....
        /*016c*/ 	.word	0x00000670
        /*0170*/ 	.word	0x000000ff
        /*0174*/ 	.word	0x00000018
        /*0178*/ 	.short	0x0100
        /*017a*/ 	.byte	0x04
	.zero		1


	//   ....[7]....
        /*017c*/ 	.word	0x00000680
        /*0180*/ 	.word	0x000000ff
        /*0184*/ 	.word	0x00000038
        /*0188*/ 	.short	0x0100
        /*018a*/ 	.byte	0x04
	.zero		1


	//   ....[8]....
        /*018c*/ 	.word	0x000007b0
        /*0190*/ 	.word	0x000000ff
        /*0194*/ 	.word	0x00000040
        /*0198*/ 	.short	0x0100
        /*019a*/ 	.byte	0x04
	.zero		1


	//   ....[9]....
        /*019c*/ 	.word	0x000007c0
        /*01a0*/ 	.word	0x000000ff
        /*01a4*/ 	.word	0x00000060
        /*01a8*/ 	.short	0x0100
        /*01aa*/ 	.byte	0x04
	.zero		1


	//   ....[10]....
        /*01ac*/ 	.word	0x000007d0
        /*01b0*/ 	.word	0x000000ff
        /*01b4*/ 	.word	0x00000048
        /*01b8*/ 	.short	0x0100
        /*01ba*/ 	.byte	0x04
	.zero		1


	//   ....[11]....
        /*01bc*/ 	.word	0x000007e0
        /*01c0*/ 	.word	0x000000ff
        /*01c4*/ 	.word	0x00000068
        /*01c8*/ 	.short	0x0100
        /*01ca*/ 	.byte	0x04
	.zero		1


	//   ....[12]....
        /*01cc*/ 	.word	0x000007f0
        /*01d0*/ 	.word	0x000000ff
        /*01d4*/ 	.word	0x00000050
        /*01d8*/ 	.short	0x0100
        /*01da*/ 	.byte	0x04
	.zero		1


	//   ....[13]....
        /*01dc*/ 	.word	0x00000800
        /*01e0*/ 	.word	0x000000ff
        /*01e4*/ 	.word	0x00000070
        /*01e8*/ 	.short	0x0100
        /*01ea*/ 	.byte	0x04
	.zero		1


	//   ....[14]....
        /*01ec*/ 	.word	0x00000810
        /*01f0*/ 	.word	0x000000ff
        /*01f4*/ 	.word	0x00000058
        /*01f8*/ 	.short	0x0100
        /*01fa*/ 	.byte	0x04
	.zero		1


	//   ....[15]....
        /*01fc*/ 	.word	0x00000820
        /*0200*/ 	.word	0x000000ff
        /*0204*/ 	.word	0x00000078
        /*0208*/ 	.short	0x0100
        /*020a*/ 	.byte	0x04
	.zero		1


	//   ....[16]....
        /*020c*/ 	.word	0x00000910
        /*0210*/ 	.word	0x000000ff
        /*0214*/ 	.word	0x00000080
        /*0218*/ 	.short	0x0100
        /*021a*/ 	.byte	0x06
	.zero		1


	//   ....[17]....
        /*021c*/ 	.word	0x00000920
        /*0220*/ 	.word	0x000000ff
        /*0224*/ 	.word	0x00000088
        /*0228*/ 	.short	0x0100
        /*022a*/ 	.byte	0x06
	.zero		1


	//   ....[18]....
        /*022c*/ 	.word	0x00000a60
        /*0230*/ 	.word	0x000000ff
        /*0234*/ 	.word	0x00000090
        /*0238*/ 	.short	0x0100
        /*023a*/ 	.byte	0x06
	.zero		1


	//   ....[19]....
        /*023c*/ 	.word	0x00000a70
        /*0240*/ 	.word	0x000000ff
        /*0244*/ 	.word	0x000000a0
        /*0248*/ 	.short	0x0100
        /*024a*/ 	.byte	0x06
	.zero		1


	//   ....[20]....
        /*024c*/ 	.word	0x00000a80
        /*0250*/ 	.word	0x000000ff
        /*0254*/ 	.word	0x00000098
        /*0258*/ 	.short	0x0100
        /*025a*/ 	.byte	0x06
	.zero		1


	//   ....[21]....
        /*025c*/ 	.word	0x00000a90
        /*0260*/ 	.word	0x000000ff
        /*0264*/ 	.word	0x000000a8
        /*0268*/ 	.short	0x0100
        /*026a*/ 	.byte	0x06
	.zero		1


	//   ....[22]....
        /*026c*/ 	.word	0x00000bc0
        /*0270*/ 	.word	0x000000ff
        /*0274*/ 	.word	0x000000b0
        /*0278*/ 	.short	0x0100
        /*027a*/ 	.byte	0x04
	.zero		1


	//   ....[23]....
        /*027c*/ 	.word	0x00000bd0
        /*0280*/ 	.word	0x000000ff
        /*0284*/ 	.word	0x000000d0
        /*0288*/ 	.short	0x0100
        /*028a*/ 	.byte	0x04
	.zero		1


	//   ....[24]....
        /*028c*/ 	.word	0x00000be0
        /*0290*/ 	.word	0x000000ff
        /*0294*/ 	.word	0x000000b8
        /*0298*/ 	.short	0x0100
        /*029a*/ 	.byte	0x04
	.zero		1


	//   ....[25]....
        /*029c*/ 	.word	0x00000bf0
        /*02a0*/ 	.word	0x000000ff
        /*02a4*/ 	.word	0x000000d8
        /*02a8*/ 	.short	0x0100
        /*02aa*/ 	.byte	0x04
	.zero		1


	//   ....[26]....
        /*02ac*/ 	.word	0x00000c00
        /*02b0*/ 	.word	0x000000ff
        /*02b4*/ 	.word	0x000000c0
        /*02b8*/ 	.short	0x0100
        /*02ba*/ 	.byte	0x04
	.zero		1


	//   ....[27]....
        /*02bc*/ 	.word	0x00000c10
        /*02c0*/ 	.word	0x000000ff
        /*02c4*/ 	.word	0x000000e0
        /*02c8*/ 	.short	0x0100
        /*02ca*/ 	.byte	0x04
	.zero		1


	//   ....[28]....
        /*02cc*/ 	.word	0x00000c20
        /*02d0*/ 	.word	0x000000ff
        /*02d4*/ 	.word	0x000000c8
        /*02d8*/ 	.short	0x0100
        /*02da*/ 	.byte	0x04
	.zero		1


	//   ....[29]....
        /*02dc*/ 	.word	0x00000c30
        /*02e0*/ 	.word	0x000000ff
        /*02e4*/ 	.word	0x000000e8
        /*02e8*/ 	.short	0x0100
        /*02ea*/ 	.byte	0x04
	.zero		1


	//   ....[30]....
        /*02ec*/ 	.word	0x00000d20
        /*02f0*/ 	.word	0x000000ff
        /*02f4*/ 	.word	0x000000f0
        /*02f8*/ 	.short	0x0100
        /*02fa*/ 	.byte	0x04
	.zero		1


	//   ....[31]....
        /*02fc*/ 	.word	0x00000d30
        /*0300*/ 	.word	0x000000ff
        /*0304*/ 	.word	0x00000100
        /*0308*/ 	.short	0x0100
        /*030a*/ 	.byte	0x04
	.zero		1


	//   ....[32]....
        /*030c*/ 	.word	0x00000d40
        /*0310*/ 	.word	0x000000ff
        /*0314*/ 	.word	0x000000f8
        /*0318*/ 	.short	0x0100
        /*031a*/ 	.byte	0x04
	.zero		1


	//   ....[33]....
        /*031c*/ 	.word	0x00000d50
        /*0320*/ 	.word	0x000000ff
        /*0324*/ 	.word	0x00000108
        /*0328*/ 	.short	0x0100
        /*032a*/ 	.byte	0x04
	.zero		1


	//   ....[34]....
        /*032c*/ 	.word	0x00001a00
        /*0330*/ 	.word	0x00000000
        /*0334*/ 	.word	0x00000100
        /*0338*/ 	.short	0x010a
        /*033a*/ 	.byte	0xff
	.zero		1


	//   ....[35]....
        /*033c*/ 	.word	0x00001a20
        /*0340*/ 	.word	0x00000000
        /*0344*/ 	.word	0x000000f0
        /*0348*/ 	.short	0x0101
        /*034a*/ 	.byte	0xff
	.zero		1


	//   ....[36]....
        /*034c*/ 	.word	0x00001ae0
        /*0350*/ 	.word	0x000000ff
        /*0354*/ 	.word	0x00000020
        /*0358*/ 	.short	0x010a
        /*035a*/ 	.byte	0x04
	.zero		1


	//   ....[37]....
        /*035c*/ 	.word	0x00001b70
        /*0360*/ 	.word	0x000000ff
        /*0364*/ 	.word	0x00000020
        /*0368*/ 	.short	0x010a
        /*036a*/ 	.byte	0x21
	.zero		1


	//   ....[38]....
        /*036c*/ 	.word	0x00001d00
        /*0370*/ 	.word	0x000000ff
        /*0374*/ 	.word	0x00000020
        /*0378*/ 	.short	0x010a
        /*037a*/ 	.byte	0x05
	.zero		1


	//   ....[39]....
        /*037c*/ 	.word	0x00001e30
        /*0380*/ 	.word	0x000000ff
        /*0384*/ 	.word	0x00000088
        /*0388*/ 	.short	0x0101
        /*038a*/ 	.byte	0x15
	.zero		1


	//   ....[40]....
        /*038c*/ 	.word	0x00001e50
        /*0390*/ 	.word	0x000000ff
        /*0394*/ 	.word	0x00000020
        /*0398*/ 	.short	0x010a
        /*039a*/ 	.byte	0x04
	.zero		1


	//   ....[41]....
        /*039c*/ 	.word	0x00001ed0
        /*03a0*/ 	.word	0x000000ff
        /*03a4*/ 	.word	0x00000020
        /*03a8*/ 	.short	0x010a
        /*03aa*/ 	.byte	0x11
	.zero		1


	//   ....[42]....
        /*03ac*/ 	.word	0x00002060
        /*03b0*/ 	.word	0x000000ff
        /*03b4*/ 	.word	0x00000020
        /*03b8*/ 	.short	0x010a
        /*03ba*/ 	.byte	0x05
	.zero		1


	//   ....[43]....
        /*03bc*/ 	.word	0x000021a0
        /*03c0*/ 	.word	0x00000003
        /*03c4*/ 	.word	0x00000090
        /*03c8*/ 	.short	0x010a
        /*03ca*/ 	.byte	0xff
	.zero		1


	//   ....[44]....
        /*03cc*/ 	.word	0x000022f0
        /*03d0*/ 	.word	0x00000000
        /*03d4*/ 	.word	0x00000000
        /*03d8*/ 	.short	0x0101
        /*03da*/ 	.byte	0xff
	.zero		1


	//   ....[45]....
        /*03dc*/ 	.word	0x000028a0
        /*03e0*/ 	.word	0x000000ff
        /*03e4*/ 	.word	0x00000000
        /*03e8*/ 	.short	0x010a
        /*03ea*/ 	.byte	0x04
	.zero		1


	//   ....[46]....
        /*03ec*/ 	.word	0x00002930
        /*03f0*/ 	.word	0x000000ff
        /*03f4*/ 	.word	0x00000000
        /*03f8*/ 	.short	0x010a
        /*03fa*/ 	.byte	0x05
	.zero		1


	//   ....[47]....
        /*03fc*/ 	.word	0x000029c0
        /*0400*/ 	.word	0x000000ff
        /*0404*/ 	.word	0x00000000
        /*0408*/ 	.short	0x010a
        /*040a*/ 	.byte	0x05
	.zero		1


	//   ....[48]....
        /*040c*/ 	.word	0x00002a60
        /*0410*/ 	.word	0x00000000
        /*0414*/ 	.word	0x00000000
        /*0418*/ 	.short	0x010a
        /*041a*/ 	.byte	0xff
	.zero		1


	//   ....[49]....
        /*041c*/ 	.word	0x00002ba0
        /*0420*/ 	.word	0x00000002
        /*0424*/ 	.word	0x000000f0
        /*0428*/ 	.short	0x010a
        /*042a*/ 	.byte	0xff
	.zero		1


	//   ....[50]....
        /*042c*/ 	.word	0x00002c00
        /*0430*/ 	.word	0x00000004
        /*0434*/ 	.word	0x00000000
        /*0438*/ 	.short	0x0101
        /*043a*/ 	.byte	0xff
	.zero		1


	//   ....[51]....
        /*043c*/ 	.word	0x00002c20
        /*0440*/ 	.word	0x000000ff
        /*0444*/ 	.word	0x000000a0
        /*0448*/ 	.short	0x010a
        /*044a*/ 	.byte	0x04
	.zero		1


	//   ....[52]....
        /*044c*/ 	.word	0x00002d40
        /*0450*/ 	.word	0x00000002
        /*0454*/ 	.word	0x00000090
        /*0458*/ 	.short	0x010a
        /*045a*/ 	.byte	0xff
	.zero		1


	//   ....[53]....
        /*045c*/ 	.word	0x00002e50
        /*0460*/ 	.word	0x00000002
        /*0464*/ 	.word	0x00000000
        /*0468*/ 	.short	0x0101
        /*046a*/ 	.byte	0xff
	.zero		1


	//   ....[54]....
        /*046c*/ 	.word	0x00002ee0
        /*0470*/ 	.word	0x000000ff
        /*0474*/ 	.word	0x000000a0
        /*0478*/ 	.short	0x0106
        /*047a*/ 	.byte	0x04
	.zero		1


	//   ....[55]....
        /*047c*/ 	.word	0x00002f00
        /*0480*/ 	.word	0x000000ff
        /*0484*/ 	.word	0x000000a0
        /*0488*/ 	.short	0x010a
        /*048a*/ 	.byte	0x04
	.zero		1


	//   ....[56]....
        /*048c*/ 	.word	0x00002f90
        /*0490*/ 	.word	0x000000ff
        /*0494*/ 	.word	0x000000a0
        /*0498*/ 	.short	0x0106
        /*049a*/ 	.byte	0x07
	.zero		1


	//   ....[57]....
        /*049c*/ 	.word	0x00002fd0
        /*04a0*/ 	.word	0x00000000
        /*04a4*/ 	.word	0x000000a0
        /*04a8*/ 	.short	0x010a
        /*04aa*/ 	.byte	0xff
	.zero		1


	//   ....[58]....
        /*04ac*/ 	.word	0x00003530
        /*04b0*/ 	.word	0x00000000
        /*04b4*/ 	.word	0x00000090
        /*04b8*/ 	.short	0x010a
        /*04ba*/ 	.byte	0xff
	.zero		1


	//   ....[59]....
        /*04bc*/ 	.word	0x00003630
        /*04c0*/ 	.word	0x00000003
        /*04c4*/ 	.word	0x00000000
        /*04c8*/ 	.short	0x0101
        /*04ca*/ 	.byte	0xff
	.zero		1


	//   ....[60]....
        /*04cc*/ 	.word	0x00003640
        /*04d0*/ 	.word	0x000000ff
        /*04d4*/ 	.word	0x00000000
        /*04d8*/ 	.short	0x010a
        /*04da*/ 	.byte	0x04
	.zero		1


	//   ....[61]....
        /*04dc*/ 	.word	0x000036c0
        /*04e0*/ 	.word	0x000000ff
        /*04e4*/ 	.word	0x000000d0
        /*04e8*/ 	.short	0x010a
        /*04ea*/ 	.byte	0x1f
	.zero		1


	//   ....[62]....
        /*04ec*/ 	.word	0x000037a0
        /*04f0*/ 	.word	0x000000ff
        /*04f4*/ 	.word	0x00000000
        /*04f8*/ 	.short	0x010a
        /*04fa*/ 	.byte	0x05
	.zero		1


	//   ....[63]....
        /*04fc*/ 	.word	0x000038e0
        /*0500*/ 	.word	0x000000ff
        /*0504*/ 	.word	0x00000000
        /*0508*/ 	.short	0x010a
        /*050a*/ 	.byte	0x04
	.zero		1


	//   ....[64]....
        /*050c*/ 	.word	0x00003b70
        /*0510*/ 	.word	0x000000ff
        /*0514*/ 	.word	0x00000000
        /*0518*/ 	.short	0x010a
        /*051a*/ 	.byte	0x04
	.zero		1


	//   ....[65]....
        /*051c*/ 	.word	0x00003c00
        /*0520*/ 	.word	0x000000ff
        /*0524*/ 	.word	0x00000000
        /*0528*/ 	.short	0x010a
        /*052a*/ 	.byte	0x05
	.zero		1


	//   ....[66]....
        /*052c*/ 	.word	0x00003c90
        /*0530*/ 	.word	0x000000ff
        /*0534*/ 	.word	0x00000000
        /*0538*/ 	.short	0x010a
        /*053a*/ 	.byte	0x05
	.zero		1


	//   ....[67]....
        /*053c*/ 	.word	0x00003d20
        /*0540*/ 	.word	0x000000ff
        /*0544*/ 	.word	0x00000000
        /*0548*/ 	.short	0x010a
        /*054a*/ 	.byte	0x04
	.zero		1


	//   ....[68]....
        /*054c*/ 	.word	0x00004230
        /*0550*/ 	.word	0x0000000c
        /*0554*/ 	.word	0x00000090
        /*0558*/ 	.short	0x010a
        /*055a*/ 	.byte	0xff
	.zero		1


	//   ....[69]....
        /*055c*/ 	.word	0x000043a0
        /*0560*/ 	.word	0x00000000
        /*0564*/ 	.word	0x00000000
        /*0568*/ 	.short	0x0101
        /*056a*/ 	.byte	0xff
	.zero		1


	//   ....[70]....
        /*056c*/ 	.word	0x00004830
        /*0570*/ 	.word	0x000000ff
        /*0574*/ 	.word	0x00000088
        /*0578*/ 	.short	0x010a
        /*057a*/ 	.byte	0x15
	.zero		1


	//   ....[71]....
        /*057c*/ 	.word	0x000049b0
        /*0580*/ 	.word	0x000000ff
        /*0584*/ 	.word	0x00000060
        /*0588*/ 	.short	0x010a
        /*058a*/ 	.byte	0x15
	.zero		1


	//   ....[72]....
        /*058c*/ 	.word	0x00004b20
        /*0590*/ 	.word	0x000000ff
        /*0594*/ 	.word	0x00000040
        /*0598*/ 	.short	0x010b
        /*059a*/ 	.byte	0x15
	.zero		1


	//   ....[73]....
        /*059c*/ 	.word	0x00004b30
        /*05a0*/ 	.word	0x000000ff
        /*05a4*/ 	.word	0x00000000
        /*05a8*/ 	.short	0x0101
        /*05aa*/ 	.byte	0x28
	.zero		1


	//   ....[74]....
        /*05ac*/ 	.word	0x00004b40
        /*05b0*/ 	.word	0x000000ff
        /*05b4*/ 	.word	0x00000068
        /*05b8*/ 	.short	0x010a
        /*05ba*/ 	.byte	0x15
	.zero		1


	//   ....[75]....
        /*05bc*/ 	.word	0x00004c90
        /*05c0*/ 	.word	0x000000ff
        /*05c4*/ 	.word	0x00000048
        /*05c8*/ 	.short	0x010b
        /*05ca*/ 	.byte	0x15
	.zero		1


	//   ....[76]....
        /*05cc*/ 	.word	0x00004ca0
        /*05d0*/ 	.word	0x000000ff
        /*05d4*/ 	.word	0x00000000
        /*05d8*/ 	.short	0x0101
        /*05da*/ 	.byte	0x27
	.zero		1


	//   ....[77]....
        /*05dc*/ 	.word	0x00004cb0
        /*05e0*/ 	.word	0x000000ff
        /*05e4*/ 	.word	0x00000070
        /*05e8*/ 	.short	0x010a
        /*05ea*/ 	.byte	0x15
	.zero		1


	//   ....[78]....
        /*05ec*/ 	.word	0x00004df0
        /*05f0*/ 	.word	0x000000ff
        /*05f4*/ 	.word	0x00000050
        /*05f8*/ 	.short	0x010b
        /*05fa*/ 	.byte	0x15
	.zero		1


	//   ....[79]....
        /*05fc*/ 	.word	0x00004e00
        /*0600*/ 	.word	0x000000ff
        /*0604*/ 	.word	0x00000000
        /*0608*/ 	.short	0x0101
        /*060a*/ 	.byte	0x26
	.zero		1


	//   ....[80]....
        /*060c*/ 	.word	0x00004e10
        /*0610*/ 	.word	0x000000ff
        /*0614*/ 	.word	0x00000078
        /*0618*/ 	.short	0x010a
        /*061a*/ 	.byte	0x15
	.zero		1


	//   ....[81]....
        /*061c*/ 	.word	0x00005000
        /*0620*/ 	.word	0x000000ff
        /*0624*/ 	.word	0x00000058
        /*0628*/ 	.short	0x010b
        /*062a*/ 	.byte	0x15
	.zero		1


	//   ....[82]....
        /*062c*/ 	.word	0x00005010
        /*0630*/ 	.word	0x000000ff
        /*0634*/ 	.word	0x00000000
        /*0638*/ 	.short	0x0101
        /*063a*/ 	.byte	0x25
	.zero		1


	//   ....[83]....
        /*063c*/ 	.word	0x00005040
        /*0640*/ 	.word	0x000000ff
        /*0644*/ 	.word	0x00000060
        /*0648*/ 	.short	0x010a
        /*064a*/ 	.byte	0x15
	.zero		1


	//   ....[84]....
        /*064c*/ 	.word	0x00005060
        /*0650*/ 	.word	0x000000ff
        /*0654*/ 	.word	0x00000068
        /*0658*/ 	.short	0x010a
        /*065a*/ 	.byte	0x15
	.zero		1


	//   ....[85]....
        /*065c*/ 	.word	0x00005080
        /*0660*/ 	.word	0x000000ff
        /*0664*/ 	.word	0x00000070
        /*0668*/ 	.short	0x010a
        /*066a*/ 	.byte	0x15
	.zero		1


	//   ....[86]....
        /*066c*/ 	.word	0x000050c0
        /*0670*/ 	.word	0x00000000
        /*0674*/ 	.word	0x00000078
        /*0678*/ 	.short	0x010a
        /*067a*/ 	.byte	0xff
	.zero		1


	//   ....[87]....
        /*067c*/ 	.word	0x00005410
        /*0680*/ 	.word	0x00000003
        /*0684*/ 	.word	0x00000090
        /*0688*/ 	.short	0x010a
        /*068a*/ 	.byte	0xff
	.zero		1


	//   ....[88]....
        /*068c*/ 	.word	0x00005590
        /*0690*/ 	.word	0x00000000
        /*0694*/ 	.word	0x00000000
        /*0698*/ 	.short	0x0101
        /*069a*/ 	.byte	0xff
	.zero		1


	//   ....[89]....
        /*069c*/ 	.word	0x000060e0
        /*06a0*/ 	.word	0x00000002
        /*06a4*/ 	.word	0x00000040
        /*06a8*/ 	.short	0x010a
        /*06aa*/ 	.byte	0xff
	.zero		1


	//   ....[90]....
        /*06ac*/ 	.word	0x00006150
        /*06b0*/ 	.word	0x00000047
        /*06b4*/ 	.word	0x000000b0
        /*06b8*/ 	.short	0x010a
        /*06ba*/ 	.byte	0xff
	.zero		1


	//   ....[91]....
        /*06bc*/ 	.word	0x00006240
        /*06c0*/ 	.word	0x00000002
        /*06c4*/ 	.word	0x00000040
        /*06c8*/ 	.short	0x010a
        /*06ca*/ 	.byte	0xff
	.zero		1


	//   ....[92]....
        /*06cc*/ 	.word	0x00006350
        /*06d0*/ 	.word	0x00000000
        /*06d4*/ 	.word	0x00000000
        /*06d8*/ 	.short	0x0101
        /*06da*/ 	.byte	0xff
	.zero		1


	//   ....[93]....
        /*06dc*/ 	.word	0x000063d0
        /*06e0*/ 	.word	0x00000047
        /*06e4*/ 	.word	0x000000b0
        /*06e8*/ 	.short	0x010a
        /*06ea*/ 	.byte	0xff
	.zero		1


	//   ....[94]....
        /*06ec*/ 	.word	0x00006f20
        /*06f0*/ 	.word	0x00000070
        /*06f4*/ 	.word	0x00000040
        /*06f8*/ 	.short	0x010a
        /*06fa*/ 	.byte	0xff
	.zero		1


	//   ....[95]....
        /*06fc*/ 	.word	0x00006ff0
        /*0700*/ 	.word	0x00000070
        /*0704*/ 	.word	0x00000040
        /*0708*/ 	.short	0x010a
        /*070a*/ 	.byte	0xff
	.zero		1


	//   ....[96]....
        /*070c*/ 	.word	0x00007100
        /*0710*/ 	.word	0x00000000
        /*0714*/ 	.word	0x00000000
        /*0718*/ 	.short	0x0101
        /*071a*/ 	.byte	0xff
	.zero		1


	//   ....[97]....
        /*071c*/ 	.word	0x00007c70
        /*0720*/ 	.word	0x00000070
        /*0724*/ 	.word	0x00000040
        /*0728*/ 	.short	0x010a
        /*072a*/ 	.byte	0xff
	.zero		1


	//   ....[98]....
        /*072c*/ 	.word	0x00007d40
        /*0730*/ 	.word	0x00000070
        /*0734*/ 	.word	0x00000040
        /*0738*/ 	.short	0x010a
        /*073a*/ 	.byte	0xff
	.zero		1


	//   ....[99]....
        /*073c*/ 	.word	0x00007e50
        /*0740*/ 	.word	0x00000000
        /*0744*/ 	.word	0x00000000
        /*0748*/ 	.short	0x0101
        /*074a*/ 	.byte	0xff
	.zero		1


	//   ....[100]....
        /*074c*/ 	.word	0x000089f0
        /*0750*/ 	.word	0x00000066
        /*0754*/ 	.word	0x00000040
        /*0758*/ 	.short	0x010a
        /*075a*/ 	.byte	0xff
	.zero		1


	//   ....[101]....
        /*075c*/ 	.word	0x00008ac0
        /*0760*/ 	.word	0x00000066
        /*0764*/ 	.word	0x00000040
        /*0768*/ 	.short	0x010a
        /*076a*/ 	.byte	0xff
	.zero		1


	//   ....[102]....
        /*076c*/ 	.word	0x00008bd0
        /*0770*/ 	.word	0x00000000
        /*0774*/ 	.word	0x00000000
        /*0778*/ 	.short	0x0101
        /*077a*/ 	.byte	0xff
	.zero		1


	//   ....[103]....
        /*077c*/ 	.word	0x00009060
        /*0780*/ 	.word	0x000000ff
        /*0784*/ 	.word	0x00000000
        /*0788*/ 	.short	0x0101
        /*078a*/ 	.byte	0x04
	.zero		1


	//   ....[104]....
        /*078c*/ 	.word	0x00009870
        /*0790*/ 	.word	0x00000000
        /*0794*/ 	.word	0x00000100
        /*0798*/ 	.short	0x010a
        /*079a*/ 	.byte	0xff
	.zero		1


	//   ....[105]....
        /*079c*/ 	.word	0x000098d0
        /*07a0*/ 	.word	0x00000000
        /*07a4*/ 	.word	0x00000020
        /*07a8*/ 	.short	0x010a
        /*07aa*/ 	.byte	0xff
	.zero		1


	//   ....[106]....
        /*07ac*/ 	.word	0x00009930
        /*07b0*/ 	.word	0x00000000
        /*07b4*/ 	.word	0x00000020
        /*07b8*/ 	.short	0x010a
        /*07ba*/ 	.byte	0xff
	.zero		1


	//   ....[107]....
        /*07bc*/ 	.word	0x00009980
        /*07c0*/ 	.word	0x00000003
        /*07c4*/ 	.word	0x00000090
        /*07c8*/ 	.short	0x010a
        /*07ca*/ 	.byte	0xff
	.zero		1


	//   ....[108]....
        /*07cc*/ 	.word	0x000099e0
        /*07d0*/ 	.word	0x00000000
        /*07d4*/ 	.word	0x00000000
        /*07d8*/ 	.short	0x010a
        /*07da*/ 	.byte	0xff
	.zero		1


	//   ....[109]....
        /*07dc*/ 	.word	0x00009a40
        /*07e0*/ 	.word	0x00000000
        /*07e4*/ 	.word	0x00000000
        /*07e8*/ 	.short	0x010a
        /*07ea*/ 	.byte	0xff
	.zero		1


	//   ....[110]....
        /*07ec*/ 	.word	0x00009aa0
        /*07f0*/ 	.word	0x00000000
        /*07f4*/ 	.word	0x00000000
        /*07f8*/ 	.short	0x010a
        /*07fa*/ 	.byte	0xff
	.zero		1


	//   ....[111]....
        /*07fc*/ 	.word	0x00009af0
        /*0800*/ 	.word	0x00000002
        /*0804*/ 	.word	0x000000f0
        /*0808*/ 	.short	0x010a
        /*080a*/ 	.byte	0xff
	.zero		1


	//   ....[112]....
        /*080c*/ 	.word	0x00009b50
        /*0810*/ 	.word	0x00000002
        /*0814*/ 	.word	0x000000a0
        /*0818*/ 	.short	0x010a
        /*081a*/ 	.byte	0xff
	.zero		1


	//   ....[113]....
        /*081c*/ 	.word	0x00009ba0
        /*0820*/ 	.word	0x00000002
        /*0824*/ 	.word	0x00000090
        /*0828*/ 	.short	0x010a
        /*082a*/ 	.byte	0xff
	.zero		1


	//   ....[114]....
        /*082c*/ 	.word	0x00009c00
        /*0830*/ 	.word	0x00000000
        /*0834*/ 	.word	0x000000a0
        /*0838*/ 	.short	0x010a
        /*083a*/ 	.byte	0xff
	.zero		1


	//   ....[115]....
        /*083c*/ 	.word	0x00009c50
        /*0840*/ 	.word	0x00000000
        /*0844*/ 	.word	0x00000090
        /*0848*/ 	.short	0x010a
        /*084a*/ 	.byte	0xff
	.zero		1


	//   ....[116]....
        /*084c*/ 	.word	0x00009cb0
        /*0850*/ 	.word	0x00000003
        /*0854*/ 	.word	0x000000d0
        /*0858*/ 	.short	0x010a
        /*085a*/ 	.byte	0xff
	.zero		1


	//   ....[117]....
        /*085c*/ 	.word	0x00009d10
        /*0860*/ 	.word	0x00000000
        /*0864*/ 	.word	0x00000000
        /*0868*/ 	.short	0x010a
        /*086a*/ 	.byte	0xff
	.zero		1


	//   ....[118]....
        /*086c*/ 	.word	0x00009d70
        /*0870*/ 	.word	0x00000000
        /*0874*/ 	.word	0x00000000
        /*0878*/ 	.short	0x010a
        /*087a*/ 	.byte	0xff
	.zero		1


	//   ....[119]....
        /*087c*/ 	.word	0x00009dd0
        /*0880*/ 	.word	0x00000000
        /*0884*/ 	.word	0x00000000
        /*0888*/ 	.short	0x010a
        /*088a*/ 	.byte	0xff
	.zero		1


	//   ....[120]....
        /*088c*/ 	.word	0x00009e30
        /*0890*/ 	.word	0x00000000
        /*0894*/ 	.word	0x00000000
        /*0898*/ 	.short	0x010a
        /*089a*/ 	.byte	0xff
	.zero		1


	//   ....[121]....
        /*089c*/ 	.word	0x00009e90
        /*08a0*/ 	.word	0x00000000
        /*08a4*/ 	.word	0x00000000
        /*08a8*/ 	.short	0x010a
        /*08aa*/ 	.byte	0xff
	.zero		1


	//   ....[122]....
        /*08ac*/ 	.word	0x00009ee0
        /*08b0*/ 	.word	0x0000000c
        /*08b4*/ 	.word	0x00000090
        /*08b8*/ 	.short	0x010a
        /*08ba*/ 	.byte	0xff
	.zero		1


	//   ....[123]....
        /*08bc*/ 	.word	0x00009f40
        /*08c0*/ 	.word	0x00000000
        /*08c4*/ 	.word	0x00000088
        /*08c8*/ 	.short	0x010a
        /*08ca*/ 	.byte	0xff
	.zero		1


	//   ....[124]....
        /*08cc*/ 	.word	0x00009fa0
        /*08d0*/ 	.word	0x00000000
        /*08d4*/ 	.word	0x00000060
        /*08d8*/ 	.short	0x010a
        /*08da*/ 	.byte	0xff
	.zero		1


	//   ....[125]....
        /*08dc*/ 	.word	0x0000a000
        /*08e0*/ 	.word	0x00000000
        /*08e4*/ 	.word	0x00000068
        /*08e8*/ 	.short	0x010a
        /*08ea*/ 	.byte	0xff
	.zero		1


	//   ....[126]....
        /*08ec*/ 	.word	0x0000a060
        /*08f0*/ 	.word	0x00000000
        /*08f4*/ 	.word	0x00000070
        /*08f8*/ 	.short	0x010a
        /*08fa*/ 	.byte	0xff
	.zero		1


	//   ....[127]....
        /*08fc*/ 	.word	0x0000a0c0
        /*0900*/ 	.word	0x00000000
        /*0904*/ 	.word	0x00000078
        /*0908*/ 	.short	0x010a
        /*090a*/ 	.byte	0xff
	.zero		1


	//   ....[128]....
        /*090c*/ 	.word	0x0000a120
        /*0910*/ 	.word	0x00000000
        /*0914*/ 	.word	0x00000060
        /*0918*/ 	.short	0x010a
        /*091a*/ 	.byte	0xff
	.zero		1


	//   ....[129]....
        /*091c*/ 	.word	0x0000a180
        /*0920*/ 	.word	0x00000000
        /*0924*/ 	.word	0x00000068
        /*0928*/ 	.short	0x010a
        /*092a*/ 	.byte	0xff
	.zero		1


	//   ....[130]....
        /*092c*/ 	.word	0x0000a1e0
        /*0930*/ 	.word	0x00000000
        /*0934*/ 	.word	0x00000070
        /*0938*/ 	.short	0x010a
        /*093a*/ 	.byte	0xff
	.zero		1


	//   ....[131]....
        /*093c*/ 	.word	0x0000a230
        /*0940*/ 	.word	0x00000003
        /*0944*/ 	.word	0x00000090
        /*0948*/ 	.short	0x010a
        /*094a*/ 	.byte	0xff
	.zero		1


	//   ....[132]....
        /*094c*/ 	.word	0x0000a280
        /*0950*/ 	.word	0x00000002
        /*0954*/ 	.word	0x00000040
        /*0958*/ 	.short	0x010a
        /*095a*/ 	.byte	0xff
	.zero		1


	//   ....[133]....
        /*095c*/ 	.word	0x0000a2d0
        /*0960*/ 	.word	0x00000047
        /*0964*/ 	.word	0x000000b0
        /*0968*/ 	.short	0x010a
        /*096a*/ 	.byte	0xff
	.zero		1


	//   ....[134]....
        /*096c*/ 	.word	0x0000a320
        /*0970*/ 	.word	0x00000070
        /*0974*/ 	.word	0x00000040
        /*0978*/ 	.short	0x010a
        /*097a*/ 	.byte	0xff
	.zero		1


	//   ....[135]....
        /*097c*/ 	.word	0x0000a370
        /*0980*/ 	.word	0x00000070
        /*0984*/ 	.word	0x00000040
        /*0988*/ 	.short	0x010a
        /*098a*/ 	.byte	0xff
	.zero		1


	//   ....[136]....
        /*098c*/ 	.word	0x0000a3c0
        /*0990*/ 	.word	0x00000066
        /*0994*/ 	.word	0x00000040
        /*0998*/ 	.short	0x010a
        /*099a*/ 	.byte	0xff
	.zero		1


	//----- nvinfo : EIATTR_NUM_MBARRIERS
	.align		4
.L_48:
        /*099c*/ 	.byte	0x03, 0x38
        /*099e*/ 	.short	0x0022


	//----- nvinfo : EIATTR_EXIT_INSTR_OFFSETS
	.align		4
        /*09a0*/ 	.byte	0x04, 0x1c
        /*09a2*/ 	.short	(.L_50 - .L_49)


	//   ....[0]....
.L_49:
        /*09a4*/ 	.word	0x00002a90


	//   ....[1]....
        /*09a8*/ 	.word	0x00002fa0


	//   ....[2]....
        /*09ac*/ 	.word	0x00003000


	//   ....[3]....
        /*09b0*/ 	.word	0x00003f80


	//   ....[4]....
        /*09b4*/ 	.word	0x000050f0


	//   ....[5]....
        /*09b8*/ 	.word	0x00005130


	//   ....[6]....
        /*09bc*/ 	.word	0x00009860


	//----- nvinfo : EIATTR_MAX_THREADS
	.align		4
.L_50:
        /*09c0*/ 	.byte	0x04, 0x05
        /*09c2*/ 	.short	(.L_52 - .L_51)
.L_51:
        /*09c4*/ 	.word	0x00000100
        /*09c8*/ 	.word	0x00000001
        /*09cc*/ 	.word	0x00000001


	//----- nvinfo : EIATTR_CRS_STACK_SIZE
	.align		4
.L_52:
        /*09d0*/ 	.byte	0x04, 0x1e
        /*09d2*/ 	.short	(.L_54 - .L_53)
.L_53:
        /*09d4*/ 	.word	0x00000000


	//----- nvinfo : EIATTR_CBANK_PARAM_SIZE
	.align		4
.L_54:
        /*09d8*/ 	.byte	0x03, 0x19
        /*09da*/ 	.short	0x0800


	//----- nvinfo : EIATTR_PARAM_CBANK
	.align		4
        /*09dc*/ 	.byte	0x04, 0x0a
        /*09de*/ 	.short	(.L_56 - .L_55)
	.align		4
.L_55:
        /*09e0*/ 	.word	index@(.nv.constant0._ZN7cutlass13device_kernelINS_4gemm6kernel13GemmUniversalIN4cute5tupleIJiiiiEEENS1_10collective13CollectiveMmaINS1_35MainloopSm100TmaUmmaWarpSpecializedILi4ELi2ELi4ENS5_IJNS4_1CILi2EEESB_NSA_ILi1EEEEEEEENS5_IJNSA_ILi64EEENSA_ILi256EEENSA_ILi128EEEEEENS_12float_e4m3_tENS5_IJlSC_lEEESJ_SK_NS4_8TiledMMAINS4_8MMA_AtomIJNS4_10MMA_TraitsINS4_19SM100_MMA_F8F6F4_SSEJSJ_SJ_fSF_SG_NS4_17integral_constantINS4_4UMMA5MajorELSR_0EEESS_NSP_INSQ_7ScaleInELST_0EEESU_EEEEEENS4_6LayoutINS5_IJSC_SC_SC_EEENS5_IJNSA_ILi0EEESZ_SZ_EEEEENS5_IJNS4_10UnderscoreES12_S12_EEEEENS4_23SM90_TMA_LOAD_MULTICASTENS4_14ComposedLayoutINS4_7SwizzleILi3ELi4ELi3EEENS4_18smem_ptr_flag_bitsILi8EEENSX_INS5_IJNSA_ILi8EEESH_EEENS5_IJSH_SC_EEEEEEEvNS4_8identityES15_S1F_vS1G_EENS_8epilogue10collective18CollectiveEpilogueINS1I_23Sm100TmaWarpSpecializedILi4ELi2ELi32ELb0ELb0EEEJSI_NS5_IJNSX_ISF_SC_EES1N_EEESJ_SK_SJ_SK_NS1I_6fusion15FusionCallbacksIS1M_NS1P_17LinearCombinationISJ_fSJ_fLNS_15FloatRoundStyleE2EEESI_S1O_JEEENS4_5SM1004TMEM4LOAD26SM100_TMEM_LOAD_16dp32b32xENS4_13SM90_TMA_LOADENS16_INS17_ILi2ELi4ELi3EEES1A_NSX_INS5_IJS1B_SF_EEENS5_IJSF_SC_EEEEEEENS4_39AutoVectorizingCopyWithAssumedAlignmentILi128EEENS4_14SM90_TMA_STOREES24_S26_S26_EEEvvEEEEvNT_6ParamsE)
        /*09e4*/ 	.short	0x0380
        /*09e6*/ 	.short	0x0800


	//----- nvinfo : EIATTR_SW_WAR
	.align		4
.L_56:
        /*09e8*/ 	.byte	0x04, 0x36
        /*09ea*/ 	.short	(.L_58 - .L_57)
.L_57:
        /*09ec*/ 	.word	0x00000008
.L_58:


//--------------------- .nv.callgraph             --------------------------
	.section	.nv.callgraph,"",@"SHT_CUDA_CALLGRAPH"
	.align	4
	.sectionentsize	8
	.align		4
        /*0000*/ 	.word	0x00000000
	.align		4
        /*0004*/ 	.word	0xffffffff
	.align		4
        /*0008*/ 	.word	index@(_ZN7cutlass13device_kernelINS_4gemm6kernel13GemmUniversalIN4cute5tupleIJiiiiEEENS1_10collective13CollectiveMmaINS1_35MainloopSm100TmaUmmaWarpSpecializedILi4ELi2ELi4ENS5_IJNS4_1CILi2EEESB_NSA_ILi1EEEEEEEENS5_IJNSA_ILi64EEENSA_ILi256EEENSA_ILi128EEEEEENS_12float_e4m3_tENS5_IJlSC_lEEESJ_SK_NS4_8TiledMMAINS4_8MMA_AtomIJNS4_10MMA_TraitsINS4_19SM100_MMA_F8F6F4_SSEJSJ_SJ_fSF_SG_NS4_17integral_constantINS4_4UMMA5MajorELSR_0EEESS_NSP_INSQ_7ScaleInELST_0EEESU_EEEEEENS4_6LayoutINS5_IJSC_SC_SC_EEENS5_IJNSA_ILi0EEESZ_SZ_EEEEENS5_IJNS4_10UnderscoreES12_S12_EEEEENS4_23SM90_TMA_LOAD_MULTICASTENS4_14ComposedLayoutINS4_7SwizzleILi3ELi4ELi3EEENS4_18smem_ptr_flag_bitsILi8EEENSX_INS5_IJNSA_ILi8EEESH_EEENS5_IJSH_SC_EEEEEEEvNS4_8identityES15_S1F_vS1G_EENS_8epilogue10collective18CollectiveEpilogueINS1I_23Sm100TmaWarpSpecializedILi4ELi2ELi32ELb0ELb0EEEJSI_NS5_IJNSX_ISF_SC_EES1N_EEESJ_SK_SJ_SK_NS1I_6fusion15FusionCallbacksIS1M_NS1P_17LinearCombinationISJ_fSJ_fLNS_15FloatRoundStyleE2EEESI_S1O_JEEENS4_5SM1004TMEM4LOAD26SM100_TMEM_LOAD_16dp32b32xENS4_13SM90_TMA_LOADENS16_INS17_ILi2ELi4ELi3EEES1A_NSX_INS5_IJS1B_SF_EEENS5_IJSF_SC_EEEEEEENS4_39AutoVectorizingCopyWithAssumedAlignmentILi128EEENS4_14SM90_TMA_STOREES24_S26_S26_EEEvvEEEEvNT_6ParamsE)
	.align		4
        /*000c*/ 	.word	index@(__assertfail)
	.align		4
        /*0010*/ 	.word	0x00000000
	.align		4
        /*0014*/ 	.word	0xfffffffe
	.align		4
        /*0018*/ 	.word	0x00000000
	.align		4
        /*001c*/ 	.word	0xfffffffd
	.align		4
        /*0020*/ 	.word	0x00000000
	.align		4
        /*0024*/ 	.word	0xfffffffc


//--------------------- .nv.constant4             --------------------------
	.section	.nv.constant4,"a",@progbits
	.align	8
	.align		8
.nv.constant4:
        /*0000*/ 	.dword	__assertfail
	.align		8
        /*0008*/ 	.dword	__unnamed_1
	.align		8
        /*0010*/ 	.dword	__unnamed_2
	.align		8
        /*0018*/ 	.dword	__unnamed_3
	.align		8
        /*0020*/ 	.dword	_ZN39_INTERNAL_875dc068_4_k_cu_10037508_88264cuda3std3__45__cpo5beginE
	.align		8
        /*0028*/ 	.dword	_ZN39_INTERNAL_875dc068_4_k_cu_10037508_88264cuda3std3__45__cpo3endE
	.align		8
        /*0030*/ 	.dword	_ZN39_INTERNAL_875dc068_4_k_cu_10037508_88264cuda3std3__45__cpo6cbeginE
	.align		8
        /*0038*/ 	.dword	_ZN39_INTERNAL_875dc068_4_k_cu_10037508_88264cuda3std3__45__cpo4cendE
	.align		8
        /*0040*/ 	.dword	_ZN39_INTERNAL_875dc068_4_k_cu_10037508_88264cuda3std3__441_GLOBAL__N__875dc068_4_k_cu_10037508_88266ignoreE
	.align		8
        /*0048*/ 	.dword	_ZN39_INTERNAL_875dc068_4_k_cu_10037508_88264cuda3std3__419piecewise_constructE
	.align		8
        /*0050*/ 	.dword	_ZN39_INTERNAL_875dc068_4_k_cu_10037508_88264cuda3std3__48in_placeE
	.align		8
        /*0058*/ 	.dword	_ZN39_INTERNAL_875dc068_4_k_cu_10037508_88264cuda3std6ranges3__45__cpo4swapE
	.align		8
        /*0060*/ 	.dword	_ZN39_INTERNAL_875dc068_4_k_cu_10037508_88264cuda3std6ranges3__45__cpo9iter_moveE
	.align		8
        /*0068*/ 	.dword	_ZN39_INTERNAL_875dc068_4_k_cu_10037508_88264cute7productE
	.align		8
        /*0070*/ 	.dword	_ZN39_INTERNAL_875dc068_4_k_cu_10037508_88264cute1_E
	.align		8
        /*0078*/ 	.dword	$str$25
	.align		8
        /*0080*/ 	.dword	$str$26
	.align		8
        /*0088*/ 	.dword	$str$27
	.align		8
        /*0090*/ 	.dword	$str$28


//--------------------- .text._ZN7cutlass13device_kernelINS_4gemm6kernel13GemmUniversalIN4cute5tupleIJiiiiEEENS1_10collective13CollectiveMmaINS1_35MainloopSm100TmaUmmaWarpSpecializedILi4ELi2ELi4ENS5_IJNS4_1CILi2EEESB_NSA_ILi1EEEEEEEENS5_IJNSA_ILi64EEENSA_ILi256EEENSA_ILi128EEEEEENS_12float_e4m3_tENS5_IJlSC_lEEESJ_SK_NS4_8TiledMMAINS4_8MMA_AtomIJNS4_10MMA_TraitsINS4_19SM100_MMA_F8F6F4_SSEJSJ_SJ_fSF_SG_NS4_17integral_constantINS4_4UMMA5MajorELSR_0EEESS_NSP_INSQ_7ScaleInELST_0EEESU_EEEEEENS4_6LayoutINS5_IJSC_SC_SC_EEENS5_IJNSA_ILi0EEESZ_SZ_EEEEENS5_IJNS4_10UnderscoreES12_S12_EEEEENS4_23SM90_TMA_LOAD_MULTICASTENS4_14ComposedLayoutINS4_7SwizzleILi3ELi4ELi3EEENS4_18smem_ptr_flag_bitsILi8EEENSX_INS5_IJNSA_ILi8EEESH_EEENS5_IJSH_SC_EEEEEEEvNS4_8identityES15_S1F_vS1G_EENS_8epilogue10collective18CollectiveEpilogueINS1I_23Sm100TmaWarpSpecializedILi4ELi2ELi32ELb0ELb0EEEJSI_NS5_IJNSX_ISF_SC_EES1N_EEESJ_SK_SJ_SK_NS1I_6fusion15FusionCallbacksIS1M_NS1P_17LinearCombinationISJ_fSJ_fLNS_15FloatRoundStyleE2EEESI_S1O_JEEENS4_5SM1004TMEM4LOAD26SM100_TMEM_LOAD_16dp32b32xENS4_13SM90_TMA_LOADENS16_INS17_ILi2ELi4ELi3EEES1A_NSX_INS5_IJS1B_SF_EEENS5_IJSF_SC_EEEEEEENS4_39AutoVectorizingCopyWithAssumedAlignmentILi128EEENS4_14SM90_TMA_STOREES24_S26_S26_EEEvvEEEEvNT_6ParamsE --------------------------
	.section	.text._ZN7cutlass13device_kernelINS_4gemm6kernel13GemmUniversalIN4cute5tupleIJiiiiEEENS1_10collective13CollectiveMmaINS1_35MainloopSm100TmaUmmaWarpSpecializedILi4ELi2ELi4ENS5_IJNS4_1CILi2EEESB_NSA_ILi1EEEEEEEENS5_IJNSA_ILi64EEENSA_ILi256EEENSA_ILi128EEEEEENS_12float_e4m3_tENS5_IJlSC_lEEESJ_SK_NS4_8TiledMMAINS4_8MMA_AtomIJNS4_10MMA_TraitsINS4_19SM100_MMA_F8F6F4_SSEJSJ_SJ_fSF_SG_NS4_17integral_constantINS4_4UMMA5MajorELSR_0EEESS_NSP_INSQ_7ScaleInELST_0EEESU_EEEEEENS4_6LayoutINS5_IJSC_SC_SC_EEENS5_IJNSA_ILi0EEESZ_SZ_EEEEENS5_IJNS4_10UnderscoreES12_S12_EEEEENS4_23SM90_TMA_LOAD_MULTICASTENS4_14ComposedLayoutINS4_7SwizzleILi3ELi4ELi3EEENS4_18smem_ptr_flag_bitsILi8EEENSX_INS5_IJNSA_ILi8EEESH_EEENS5_IJSH_SC_EEEEEEEvNS4_8identityES15_S1F_vS1G_EENS_8epilogue10collective18CollectiveEpilogueINS1I_23Sm100TmaWarpSpecializedILi4ELi2ELi32ELb0ELb0EEEJSI_NS5_IJNSX_ISF_SC_EES1N_EEESJ_SK_SJ_SK_NS1I_6fusion15FusionCallbacksIS1M_NS1P_17LinearCombinationISJ_fSJ_fLNS_15FloatRoundStyleE2EEESI_S1O_JEEENS4_5SM1004TMEM4LOAD26SM100_TMEM_LOAD_16dp32b32xENS4_13SM90_TMA_LOADENS16_INS17_ILi2ELi4ELi3EEES1A_NSX_INS5_IJS1B_SF_EEENS5_IJSF_SC_EEEEEEENS4_39AutoVectorizingCopyWithAssumedAlignmentILi128EEENS4_14SM90_TMA_STOREES24_S26_S26_EEEvvEEEEvNT_6ParamsE,"ax",@progbits
	.align	128
.text._ZN7cutlass13device_kernelINS_4gemm6kernel13GemmUniversalIN4cute5tupleIJiiiiEEENS1_10collective13CollectiveMmaINS1_35MainloopSm100TmaUmmaWarpSpecializedILi4ELi2ELi4ENS5_IJNS4_1CILi2EEESB_NSA_ILi1EEEEEEEENS5_IJNSA_ILi64EEENSA_ILi256EEENSA_ILi128EEEEEENS_12float_e4m3_tENS5_IJlSC_lEEESJ_SK_NS4_8TiledMMAINS4_8MMA_AtomIJNS4_10MMA_TraitsINS4_19SM100_MMA_F8F6F4_SSEJSJ_SJ_fSF_SG_NS4_17integral_constantINS4_4UMMA5MajorELSR_0EEESS_NSP_INSQ_7ScaleInELST_0EEESU_EEEEEENS4_6LayoutINS5_IJSC_SC_SC_EEENS5_IJNSA_ILi0EEESZ_SZ_EEEEENS5_IJNS4_10UnderscoreES12_S12_EEEEENS4_23SM90_TMA_LOAD_MULTICASTENS4_14ComposedLayoutINS4_7SwizzleILi3ELi4ELi3EEENS4_18smem_ptr_flag_bitsILi8EEENSX_INS5_IJNSA_ILi8EEESH_EEENS5_IJSH_SC_EEEEEEEvNS4_8identityES15_S1F_vS1G_EENS_8epilogue10collective18CollectiveEpilogueINS1I_23Sm100TmaWarpSpecializedILi4ELi2ELi32ELb0ELb0EEEJSI_NS5_IJNSX_ISF_SC_EES1N_EEESJ_SK_SJ_SK_NS1I_6fusion15FusionCallbacksIS1M_NS1P_17LinearCombinationISJ_fSJ_fLNS_15FloatRoundStyleE2EEESI_S1O_JEEENS4_5SM1004TMEM4LOAD26SM100_TMEM_LOAD_16dp32b32xENS4_13SM90_TMA_LOADENS16_INS17_ILi2ELi4ELi3EEES1A_NSX_INS5_IJS1B_SF_EEENS5_IJSF_SC_EEEEEEENS4_39AutoVectorizingCopyWithAssumedAlignmentILi128EEENS4_14SM90_TMA_STOREES24_S26_S26_EEEvvEEEEvNT_6ParamsE:
        .type           _ZN7cutlass13device_kernelINS_4gemm6kernel13GemmUniversalIN4cute5tupleIJiiiiEEENS1_10collective13CollectiveMmaINS1_35MainloopSm100TmaUmmaWarpSpecializedILi4ELi2ELi4ENS5_IJNS4_1CILi2EEESB_NSA_ILi1EEEEEEEENS5_IJNSA_ILi64EEENSA_ILi256EEENSA_ILi128EEEEEENS_12float_e4m3_tENS5_IJlSC_lEEESJ_SK_NS4_8TiledMMAINS4_8MMA_AtomIJNS4_10MMA_TraitsINS4_19SM100_MMA_F8F6F4_SSEJSJ_SJ_fSF_SG_NS4_17integral_constantINS4_4UMMA5MajorELSR_0EEESS_NSP_INSQ_7ScaleInELST_0EEESU_EEEEEENS4_6LayoutINS5_IJSC_SC_SC_EEENS5_IJNSA_ILi0EEESZ_SZ_EEEEENS5_IJNS4_10UnderscoreES12_S12_EEEEENS4_23SM90_TMA_LOAD_MULTICASTENS4_14ComposedLayoutINS4_7SwizzleILi3ELi4ELi3EEENS4_18smem_ptr_flag_bitsILi8EEENSX_INS5_IJNSA_ILi8EEESH_EEENS5_IJSH_SC_EEEEEEEvNS4_8identityES15_S1F_vS1G_EENS_8epilogue10collective18CollectiveEpilogueINS1I_23Sm100TmaWarpSpecializedILi4ELi2ELi32ELb0ELb0EEEJSI_NS5_IJNSX_ISF_SC_EES1N_EEESJ_SK_SJ_SK_NS1I_6fusion15FusionCallbacksIS1M_NS1P_17LinearCombinationISJ_fSJ_fLNS_15FloatRoundStyleE2EEESI_S1O_JEEENS4_5SM1004TMEM4LOAD26SM100_TMEM_LOAD_16dp32b32xENS4_13SM90_TMA_LOADENS16_INS17_ILi2ELi4ELi3EEES1A_NSX_INS5_IJS1B_SF_EEENS5_IJSF_SC_EEEEEEENS4_39AutoVectorizingCopyWithAssumedAlignmentILi128EEENS4_14SM90_TMA_STOREES24_S26_S26_EEEvvEEEEvNT_6ParamsE,@function
        .size           _ZN7cutlass13device_kernelINS_4gemm6kernel13GemmUniversalIN4cute5tupleIJiiiiEEENS1_10collective13CollectiveMmaINS1_35MainloopSm100TmaUmmaWarpSpecializedILi4ELi2ELi4ENS5_IJNS4_1CILi2EEESB_NSA_ILi1EEEEEEEENS5_IJNSA_ILi64EEENSA_ILi256EEENSA_ILi128EEEEEENS_12float_e4m3_tENS5_IJlSC_lEEESJ_SK_NS4_8TiledMMAINS4_8MMA_AtomIJNS4_10MMA_TraitsINS4_19SM100_MMA_F8F6F4_SSEJSJ_SJ_fSF_SG_NS4_17integral_constantINS4_4UMMA5MajorELSR_0EEESS_NSP_INSQ_7ScaleInELST_0EEESU_EEEEEENS4_6LayoutINS5_IJSC_SC_SC_EEENS5_IJNSA_ILi0EEESZ_SZ_EEEEENS5_IJNS4_10UnderscoreES12_S12_EEEEENS4_23SM90_TMA_LOAD_MULTICASTENS4_14ComposedLayoutINS4_7SwizzleILi3ELi4ELi3EEENS4_18smem_ptr_flag_bitsILi8EEENSX_INS5_IJNSA_ILi8EEESH_EEENS5_IJSH_SC_EEEEEEEvNS4_8identityES15_S1F_vS1G_EENS_8epilogue10collective18CollectiveEpilogueINS1I_23Sm100TmaWarpSpecializedILi4ELi2ELi32ELb0ELb0EEEJSI_NS5_IJNSX_ISF_SC_EES1N_EEESJ_SK_SJ_SK_NS1I_6fusion15FusionCallbacksIS1M_NS1P_17LinearCombinationISJ_fSJ_fLNS_15FloatRoundStyleE2EEESI_S1O_JEEENS4_5SM1004TMEM4LOAD26SM100_TMEM_LOAD_16dp32b32xENS4_13SM90_TMA_LOADENS16_INS17_ILi2ELi4ELi3EEES1A_NSX_INS5_IJS1B_SF_EEENS5_IJSF_SC_EEEEEEENS4_39AutoVectorizingCopyWithAssumedAlignmentILi128EEENS4_14SM90_TMA_STOREES24_S26_S26_EEEvvEEEEvNT_6ParamsE,(.L_x_177 - _ZN7cutlass13device_kernelINS_4gemm6kernel13GemmUniversalIN4cute5tupleIJiiiiEEENS1_10collective13CollectiveMmaINS1_35MainloopSm100TmaUmmaWarpSpecializedILi4ELi2ELi4ENS5_IJNS4_1CILi2EEESB_NSA_ILi1EEEEEEEENS5_IJNSA_ILi64EEENSA_ILi256EEENSA_ILi128EEEEEENS_12float_e4m3_tENS5_IJlSC_lEEESJ_SK_NS4_8TiledMMAINS4_8MMA_AtomIJNS4_10MMA_TraitsINS4_19SM100_MMA_F8F6F4_SSEJSJ_SJ_fSF_SG_NS4_17integral_constantINS4_4UMMA5MajorELSR_0EEESS_NSP_INSQ_7ScaleInELST_0EEESU_EEEEEENS4_6LayoutINS5_IJSC_SC_SC_EEENS5_IJNSA_ILi0EEESZ_SZ_EEEEENS5_IJNS4_10UnderscoreES12_S12_EEEEENS4_23SM90_TMA_LOAD_MULTICASTENS4_14ComposedLayoutINS4_7SwizzleILi3ELi4ELi3EEENS4_18smem_ptr_flag_bitsILi8EEENSX_INS5_IJNSA_ILi8EEESH_EEENS5_IJSH_SC_EEEEEEEvNS4_8identityES15_S1F_vS1G_EENS_8epilogue10collective18CollectiveEpilogueINS1I_23Sm100TmaWarpSpecializedILi4ELi2ELi32ELb0ELb0EEEJSI_NS5_IJNSX_ISF_SC_EES1N_EEESJ_SK_SJ_SK_NS1I_6fusion15FusionCallbacksIS1M_NS1P_17LinearCombinationISJ_fSJ_fLNS_15FloatRoundStyleE2EEESI_S1O_JEEENS4_5SM1004TMEM4LOAD26SM100_TMEM_LOAD_16dp32b32xENS4_13SM90_TMA_LOADENS16_INS17_ILi2ELi4ELi3EEES1A_NSX_INS5_IJS1B_SF_EEENS5_IJSF_SC_EEEEEEENS4_39AutoVectorizingCopyWithAssumedAlignmentILi128EEENS4_14SM90_TMA_STOREES24_S26_S26_EEEvvEEEEvNT_6ParamsE)
        .other          _ZN7cutlass13device_kernelINS_4gemm6kernel13GemmUniversalIN4cute5tupleIJiiiiEEENS1_10collective13CollectiveMmaINS1_35MainloopSm100TmaUmmaWarpSpecializedILi4ELi2ELi4ENS5_IJNS4_1CILi2EEESB_NSA_ILi1EEEEEEEENS5_IJNSA_ILi64EEENSA_ILi256EEENSA_ILi128EEEEEENS_12float_e4m3_tENS5_IJlSC_lEEESJ_SK_NS4_8TiledMMAINS4_8MMA_AtomIJNS4_10MMA_TraitsINS4_19SM100_MMA_F8F6F4_SSEJSJ_SJ_fSF_SG_NS4_17integral_constantINS4_4UMMA5MajorELSR_0EEESS_NSP_INSQ_7ScaleInELST_0EEESU_EEEEEENS4_6LayoutINS5_IJSC_SC_SC_EEENS5_IJNSA_ILi0EEESZ_SZ_EEEEENS5_IJNS4_10UnderscoreES12_S12_EEEEENS4_23SM90_TMA_LOAD_MULTICASTENS4_14ComposedLayoutINS4_7SwizzleILi3ELi4ELi3EEENS4_18smem_ptr_flag_bitsILi8EEENSX_INS5_IJNSA_ILi8EEESH_EEENS5_IJSH_SC_EEEEEEEvNS4_8identityES15_S1F_vS1G_EENS_8epilogue10collective18CollectiveEpilogueINS1I_23Sm100TmaWarpSpecializedILi4ELi2ELi32ELb0ELb0EEEJSI_NS5_IJNSX_ISF_SC_EES1N_EEESJ_SK_SJ_SK_NS1I_6fusion15FusionCallbacksIS1M_NS1P_17LinearCombinationISJ_fSJ_fLNS_15FloatRoundStyleE2EEESI_S1O_JEEENS4_5SM1004TMEM4LOAD26SM100_TMEM_LOAD_16dp32b32xENS4_13SM90_TMA_LOADENS16_INS17_ILi2ELi4ELi3EEES1A_NSX_INS5_IJS1B_SF_EEENS5_IJSF_SC_EEEEEEENS4_39AutoVectorizingCopyWithAssumedAlignmentILi128EEENS4_14SM90_TMA_STOREES24_S26_S26_EEEvvEEEEvNT_6ParamsE,@"STO_CUDA_ENTRY STV_DEFAULT"
_ZN7cutlass13device_kernelINS_4gemm6kernel13GemmUniversalIN4cute5tupleIJiiiiEEENS1_10collective13CollectiveMmaINS1_35MainloopSm100TmaUmmaWarpSpecializedILi4ELi2ELi4ENS5_IJNS4_1CILi2EEESB_NSA_ILi1EEEEEEEENS5_IJNSA_ILi64EEENSA_ILi256EEENSA_ILi128EEEEEENS_12float_e4m3_tENS5_IJlSC_lEEESJ_SK_NS4_8TiledMMAINS4_8MMA_AtomIJNS4_10MMA_TraitsINS4_19SM100_MMA_F8F6F4_SSEJSJ_SJ_fSF_SG_NS4_17integral_constantINS4_4UMMA5MajorELSR_0EEESS_NSP_INSQ_7ScaleInELST_0EEESU_EEEEEENS4_6LayoutINS5_IJSC_SC_SC_EEENS5_IJNSA_ILi0EEESZ_SZ_EEEEENS5_IJNS4_10UnderscoreES12_S12_EEEEENS4_23SM90_TMA_LOAD_MULTICASTENS4_14ComposedLayoutINS4_7SwizzleILi3ELi4ELi3EEENS4_18smem_ptr_flag_bitsILi8EEENSX_INS5_IJNSA_ILi8EEESH_EEENS5_IJSH_SC_EEEEEEEvNS4_8identityES15_S1F_vS1G_EENS_8epilogue10collective18CollectiveEpilogueINS1I_23Sm100TmaWarpSpecializedILi4ELi2ELi32ELb0ELb0EEEJSI_NS5_IJNSX_ISF_SC_EES1N_EEESJ_SK_SJ_SK_NS1I_6fusion15FusionCallbacksIS1M_NS1P_17LinearCombinationISJ_fSJ_fLNS_15FloatRoundStyleE2EEESI_S1O_JEEENS4_5SM1004TMEM4LOAD26SM100_TMEM_LOAD_16dp32b32xENS4_13SM90_TMA_LOADENS16_INS17_ILi2ELi4ELi3EEES1A_NSX_INS5_IJS1B_SF_EEENS5_IJSF_SC_EEEEEEENS4_39AutoVectorizingCopyWithAssumedAlignmentILi128EEENS4_14SM90_TMA_STOREES24_S26_S26_EEEvvEEEEvNT_6ParamsE:
[----:B------:R-:W1:Y:S01]  /*0000*/  LDC R1, c[0x0][0x37c] ;  /* 0x0000df00ff017b82 */ /* 0x000e620000000800 */
[----:B------:R-:W2:Y:S01]  /*0010*/  S2R R95, SR_TID.X ;  /* 0x00000000005f7919 */ /* 0x000ea20000002100 */
[----:B------:R-:W3:Y:S01]  /*0020*/  LDCU.64 UR8, c[0x0][0x890] ;  /* 0x00011200ff0877ac */ /* 0x000ee20008000a00 */
[----:B------:R-:W-:Y:S02]  /*0030*/  PRMT R85, RZ, 0x7610, R85 ;  /* 0x00007610ff557816 */ /* 0x000fe40000000055 */
[----:B------:R-:W-:Y:S01]  /*0040*/  ELECT P3, URZ, PT ;  /* 0x0000000000ff782f */ /* 0x000fe20003860000 */
[----:B---3--:R-:W-:-:S04]  /*0050*/  UISETP.NE.U32.AND UP0, UPT, UR8, URZ, UPT ;  /* 0x000000ff0800728c */ /* 0x008fc8000bf05070 */
[----:B------:R-:W-:Y:S01]  /*0060*/  UISETP.NE.AND.EX UP0, UPT, UR9, URZ, UPT, UP0 ;  /* 0x000000ff0900728c */ /* 0x000fe2000bf05300 */
[----:B--2---:R-:W-:-:S05]  /*0070*/  SHF.R.U32.HI R86, RZ, 0x5, R95 ;  /* 0x00000005ff567819 */ /* 0x004fca000001165f */
[----:B------:R-:W2:Y:S02]  /*0080*/  SHFL.IDX PT, R0, R86, RZ, 0x1f ;  /* 0x00001fff56007589 */ /* 0x000ea400000e0000 */
[----:B--2---:R-:W-:Y:S01]  /*0090*/  R2UR UR17, R0 ;  /* 0x00000000001172ca */ /* 0x004fe200000e0000 */
[----:B-1----:R-:W-:-:S14]  /*00a0*/  BRA.U UP0, `(.L_x_0) ;  /* 0x0000000100307547 */ /* 0x002fdc000b800000 */
[----:B------:R-:W1:Y:S02]  /*00b0*/  LDCU.64 UR4, c[0x0][0x888] ;  /* 0x00011100ff0477ac */ /* 0x000e640008000a00 */
[----:B-1----:R-:W-:-:S04]  /*00c0*/  UISETP.NE.U32.AND UP0, UPT, UR4, URZ, UPT ;  /* 0x000000ff0400728c */ /* 0x002fc8000bf05070 */
[----:B------:R-:W-:-:S09]  /*00d0*/  UISETP.NE.AND.EX UP0, UPT, UR5, URZ, UPT, UP0 ;  /* 0x000000ff0500728c */ /* 0x000fd2000bf05300 */
[----:B------:R-:W-:Y:S05]  /*00e0*/  BRA.U !UP0, `(.L_x_1) ;  /* 0x0000000108147547 */ /* 0x000fea000b800000 */
[----:B------:R-:W1:Y:S01]  /*00f0*/  LDC.64 R2, c[0x0][0x888] ;  /* 0x00022200ff027b82 */ /* 0x000e620000000a00 */
[----:B------:R-:W1:Y:S02]  /*0100*/  LDCU.64 UR4, c[0x0][0x358] ;  /* 0x00006b00ff0477ac */ /* 0x000e640008000a00 */
[----:B-1----:R1:W5:Y:S01]  /*0110*/  LDG.E R41, desc[UR4][R2.64] ;  /* 0x0000000402297981 */ /* 0x002362000c1e1900 */
[----:B------:R-:W-:Y:S01]  /*0120*/  HFMA2 R85, -RZ, RZ, 0, 5.9604644775390625e-08 ;  /* 0x00000001ff557431 */ /* 0x000fe200000001ff */
[----:B------:R-:W-:Y:S05]  /*0130*/  BRA `(.L_x_0) ;  /* 0x00000000000c7947 */ /* 0x000fea0003800000 */
.L_x_1:
[----:B------:R-:W1:Y:S01]  /*0140*/  LDCU UR4, c[0x0][0x880] ;  /* 0x00011000ff0477ac */ /* 0x000e620008000800 */
[----:B------:R-:W-:Y:S01]  /*0150*/  HFMA2 R85, -RZ, RZ, 0, 5.9604644775390625e-08 ;  /* 0x00000001ff557431 */ /* 0x000fe200000001ff */
[----:B-1----:R-:W-:-:S07]  /*0160*/  MOV R41, UR4 ;  /* 0x0000000400297c02 */ /* 0x002fce0008000f00 */
.L_x_0:
[----:B------:R-:W2:Y:S02]  /*0170*/  LDCU.64 UR4, c[0x0][0x8b0] ;  /* 0x00011600ff0477ac */ /* 0x000ea40008000a00 */
[----:B--2---:R-:W-:-:S04]  /*0180*/  UISETP.NE.U32.AND UP0, UPT, UR4, URZ, UPT ;  /* 0x000000ff0400728c */ /* 0x004fc8000bf05070 */
[----:B------:R-:W-:-:S09]  /*0190*/  UISETP.NE.AND.EX UP0, UPT, UR5, URZ, UPT, UP0 ;  /* 0x000000ff0500728c */ /* 0x000fd2000bf05300 */
[----:B------:R-:W-:Y:S05]  /*01a0*/  BRA.U UP0, `(.L_x_2) ;  /* 0x0000000100287547 */ /* 0x000fea000b800000 */
[----:B------:R-:W2:Y:S02]  /*01b0*/  LDCU.64 UR4, c[0x0][0x8a8] ;  /* 0x00011500ff0477ac */ /* 0x000ea40008000a00 */
[----:B--2---:R-:W-:-:S04]  /*01c0*/  UISETP.NE.U32.AND UP0, UPT, UR4, URZ, UPT ;  /* 0x000000ff0400728c */ /* 0x004fc8000bf05070 */
[----:B------:R-:W-:-:S09]  /*01d0*/  UISETP.NE.AND.EX UP0, UPT, UR5, URZ, UPT, UP0 ;  /* 0x000000ff0500728c */ /* 0x000fd2000bf05300 */
[----:B------:R-:W-:Y:S05]  /*01e0*/  BRA.U !UP0, `(.L_x_3) ;  /* 0x0000000108107547 */ /* 0x000fea000b800000 */
[----:B------:R-:W2:Y:S01]  /*01f0*/  LDC.64 R38, c[0x0][0x8a8] ;  /* 0x00022a00ff267b82 */ /* 0x000ea20000000a00 */
[----:B------:R-:W2:Y:S02]  /*0200*/  LDCU.64 UR4, c[0x0][0x358] ;  /* 0x00006b00ff0477ac */ /* 0x000ea40008000a00 */
[----:B--2---:R2:W5:Y:S01]  /*0210*/  LDG.E R38, desc[UR4][R38.64] ;  /* 0x0000000426267981 */ /* 0x004562000c1e1900 */
[----:B------:R-:W-:Y:S05]  /*0220*/  BRA `(.L_x_2) ;  /* 0x0000000000087947 */ /* 0x000fea0003800000 */
.L_x_3:
[----:B------:R-:W2:Y:S02]  /*0230*/  LDCU UR4, c[0x0][0x8a0] ;  /* 0x00011400ff0477ac */ /* 0x000ea40008000800 */
[----:B--2---:R-:W-:Y:S02]  /*0240*/  MOV R38, UR4 ;  /* 0x0000000400267c02 */ /* 0x004fe40008000f00 */
.L_x_2:
[----:B------:R-:W-:Y:S01]  /*0250*/  IMAD.U32 R0, RZ, RZ, UR17 ;  /* 0x00000011ff007e24 */ /* 0x000fe2000f8e00ff */
[----:B------:R-:W-:Y:S04]  /*0260*/  BSSY.RECONVERGENT B0, `(.L_x_4) ;  /* 0x000000c000007945 */ /* 0x000fe80003800200 */
[C---:B------:R-:W-:Y:S02]  /*0270*/  ISETP.NE.OR P1, PT, R0.reuse, 0x1, !P3 ;  /* 0x000000010000780c */ /* 0x040fe40005f25670 */
[----:B------:R-:W-:-:S11]  /*0280*/  ISETP.NE.OR P0, PT, R0, 0x3, !P3 ;  /* 0x000000030000780c */ /* 0x000fd60005f05670 */
[----:B------:R-:W-:Y:S05]  /*0290*/  @P1 BRA `(.L_x_5) ;  /* 0x0000000000201947 */ /* 0x000fea0003800000 */
[----:B------:R-:W3:Y:S02]  /*02a0*/  LDCU.64 UR4, c[0x0][0x348] ;  /* 0x00006900ff0477ac */ /* 0x000ee40008000a00 */
[----:B---3--:R-:W-:Y:S02]  /*02b0*/  UIADD3 UR6, UP1, UPT, UR4, 0x80, URZ ;  /* 0x0000008004067890 */ /* 0x008fe4000ff3e0ff */
[----:B------:R-:W-:Y:S02]  /*02c0*/  UIADD3 UR4, UP0, UPT, UR4, 0x180, URZ ;  /* 0x0000018004047890 */ /* 0x000fe4000ff1e0ff */
[----:B------:R-:W-:Y:S02]  /*02d0*/  UIADD3.X UR7, UPT, UPT, URZ, UR5, URZ, UP1, !UPT ;  /* 0x00000005ff077290 */ /* 0x000fe40008ffe4ff */
[----:B------:R-:W-:-:S07]  /*02e0*/  UIADD3.X UR5, UPT, UPT, URZ, UR5, URZ, UP0, !UPT ;  /* 0x00000005ff057290 */ /* 0x000fce00087fe4ff */
[----:B------:R3:W-:Y:S02]  /*02f0*/  UTMACCTL.PF [UR6] ;  /* 0x00000000060079b9 */ /* 0x0007e40008040000 */
[----:B------:R3:W-:Y:S02]  /*0300*/  UTMACCTL.PF [UR4] ;  /* 0x00000000040079b9 */ /* 0x0007e40008040000 */
[----:B---3--:R-:W-:Y:S01]  /*0310*/  NOP ;  /* 0x0000000000007918 */ /* 0x008fe20000000000 */
.L_x_5:
[----:B------:R-:W-:Y:S05]  /*0320*/  BSYNC.RECONVERGENT B0 ;  /* 0x0000000000007941 */ /* 0x000fea0003800200 */
.L_x_4:
[----:B------:R-:W-:Y:S04]  /*0330*/  BSSY.RECONVERGENT B0, `(.L_x_6) ;  /* 0x000000a000007945 */ /* 0x000fe80003800200 */
        /* <DEDUP_REMOVED lines=9> */
.L_x_7:
[----:B------:R-:W-:Y:S05]  /*03d0*/  BSYNC.RECONVERGENT B0 ;  /* 0x0000000000007941 */ /* 0x000fea0003800200 */
.L_x_6:
[----:B------:R-:W3:Y:S01]  /*03e0*/  LDCU.64 UR4, c[0x0][0x888] ;  /* 0x00011100ff0477ac */ /* 0x000ee20008000a00 */
[----:B------:R-:W-:Y:S02]  /*03f0*/  UISETP.EQ.U32.AND UP1, UPT, UR8, URZ, UPT ;  /* 0x000000ff0800728c */ /* 0x000fe4000bf22070 */
[----:B------:R-:W-:Y:S02]  /*0400*/  UPLOP3.LUT UP3, UPT, UPT, UPT, UPT, 0x80, 0x8 ;  /* 0x000000000008789c */ /* 0x000fe40003f6f070 */
[----:B---3--:R-:W-:-:S04]  /*0410*/  UISETP.NE.U32.AND UP0, UPT, UR4, URZ, UPT ;  /* 0x000000ff0400728c */ /* 0x008fc8000bf05070 */
[----:B------:R-:W-:-:S04]  /*0420*/  UISETP.NE.AND.EX UP0, UPT, UR5, URZ, UPT, UP0 ;  /* 0x000000ff0500728c */ /* 0x000fc8000bf05300 */
[----:B------:R-:W-:-:S04]  /*0430*/  UISETP.EQ.OR.EX UP2, UPT, UR9, URZ, !UP0, UP1 ;  /* 0x000000ff0900728c */ /* 0x000fc8000c742710 */
[----:B------:R-:W-:-:S06]  /*0440*/  UP2UR UR4, UPR, URZ, 0x4 ;  /* 0x00000004ff047883 */ /* 0x000fcc0008000000 */
[----:B------:R-:W-:Y:S01]  /*0450*/  MOV R88, UR4 ;  /* 0x0000000400587c02 */ /* 0x000fe20008000f00 */
[----:B------:R-:W-:Y:S06]  /*0460*/  BRA.U !UP2, `(.L_x_8) ;  /* 0x000000010a207547 */ /* 0x000fec000b800000 */
[----:B------:R-:W-:Y:S01]  /*0470*/  UISETP.NE.U32.AND UP1, UPT, UR8, URZ, UPT ;  /* 0x000000ff0800728c */ /* 0x000fe2000bf25070 */
[----:B-----5:R-:W-:Y:S01]  /*0480*/  FSETP.NEU.AND P0, PT, R41, RZ, PT ;  /* 0x000000ff2900720b */ /* 0x020fe20003f0d000 */
[----:B------:R-:W-:Y:S02]  /*0490*/  USEL UR4, URZ, 0xffffffff, UP0 ;  /* 0xffffffffff047887 */ /* 0x000fe40008000000 */
[----:B------:R-:W-:-:S10]  /*04a0*/  UISETP.NE.AND.EX UP1, UPT, UR9, URZ, UPT, UP1 ;  /* 0x000000ff0900728c */ /* 0x000fd4000bf25310 */
[----:B------:R-:W-:Y:S01]  /*04b0*/  VOTEU.ANY UP0, P0 ;  /* 0x0000000000ff7886 */ /* 0x000fe20000000100 */
[----:B------:R-:W-:-:S04]  /*04c0*/  @!UP1 USEL UR4, URZ, 0xffffffff, UP0 ;  /* 0xffffffffff049887 */ /* 0x000fc80008000000 */
[----:B------:R-:W-:-:S04]  /*04d0*/  ULOP3.LUT UR4, UR4, 0x1, URZ, 0xc0, !UPT ;  /* 0x0000000104047892 */ /* 0x000fc8000f8ec0ff */
[----:B------:R-:W-:-:S11]  /*04e0*/  UISETP.NE.U32.AND UP3, UPT, UR4, 0x1, UPT ;  /* 0x000000010400788c */ /* 0x000fd6000bf65070 */
.L_x_8:
[----:B-1----:R-:W1:Y:S01]  /*04f0*/  SHFL.IDX PT, R2, R86, RZ, 0x1f ;  /* 0x00001fff56027589 */ /* 0x002e6200000e0000 */
[----:B------:R-:W-:-:S04]  /*0500*/  UISETP.NE.AND UP0, UPT, UR17, 0x2, UPT ;  /* 0x000000021100788c */ /* 0x000fc8000bf05270 */
[----:B------:R-:W-:Y:S01]  /*0510*/  USEL UR48, URZ, 0x1, UP0 ;  /* 0x00000001ff307887 */ /* 0x000fe20008000000 */
[----:B-1----:R-:W-:-:S13]  /*0520*/  ISETP.NE.AND P0, PT, R2, RZ, PT ;  /* 0x000000ff0200720c */ /* 0x002fda0003f05270 */
[----:B------:R-:W-:Y:S05]  /*0530*/  @P0 BRA `(.L_x_9) ;  /* 0x0000000000580947 */ /* 0x000fea0003800000 */
[----:B------:R-:W1:Y:S01]  /*0540*/  S2UR UR4, SR_CgaCtaId ;  /* 0x00000000000479c3 */ /* 0x000e620000008800 */
[----:B------:R-:W-:Y:S01]  /*0550*/  UMOV UR5, 0x400 ;  /* 0x0000040000057882 */ /* 0x000fe20000000000 */
[----:B------:R-:W-:Y:S01]  /*0560*/  UMOV UR8, 0x1 ;  /* 0x0000000100087882 */ /* 0x000fe20000000000 */
[----:B------:R-:W-:Y:S01]  /*0570*/  UMOV UR6, 0x3 ;  /* 0x0000000300067882 */ /* 0x000fe20000000000 */
[----:B------:R-:W-:-:S04]  /*0580*/  UIADD3 UR8, UPT, UPT, -UR8, 0x100000, URZ ;  /* 0x0010000008087890 */ /* 0x000fc8000fffe1ff */
[----:B------:R-:W-:Y:S02]  /*0590*/  USHF.L.U32 UR9, UR8, 0xb, URZ ;  /* 0x0000000b08097899 */ /* 0x000fe400080006ff */
[----:B------:R-:W-:Y:S02]  /*05a0*/  USHF.L.U32 UR8, UR8, 0x1, URZ ;  /* 0x0000000108087899 */ /* 0x000fe400080006ff */
[----:B------:R-:W-:-:S04]  /*05b0*/  UIADD3 UR6, UPT, UPT, -UR6, 0x100000, URZ ;  /* 0x0010000006067890 */ /* 0x000fc8000fffe1ff */
[----:B------:R-:W-:Y:S02]  /*05c0*/  USHF.L.U32 UR7, UR6, 0xb, URZ ;  /* 0x0000000b06077899 */ /* 0x000fe400080006ff */
[----:B------:R-:W-:Y:S01]  /*05d0*/  USHF.L.U32 UR6, UR6, 0x1, URZ ;  /* 0x0000000106067899 */ /* 0x000fe200080006ff */
[----:B------:R-:W-:Y:S01]  /*05e0*/  ELECT P0, URZ, PT ;  /* 0x0000000000ff782f */ /* 0x000fe20003800000 */
[----:B-1----:R-:W-:Y:S01]  /*05f0*/  ULEA UR4, UR4, UR5, 0x18 ;  /* 0x0000000504047291 */ /* 0x002fe2000f8ec0ff */
[----:B------:R-:W1:Y:S11]  /*0600*/  FENCE.VIEW.ASYNC.S ;  /* 0x00000000000073c6 */ /* 0x000e760000000000 */
[----:B-1----:R1:W3:Y:S01]  /*0610*/  SYNCS.EXCH.64 URZ, [UR4], UR8 ;  /* 0x0000000804ff75b2 */ /* 0x0022e20008000100 */
[----:B------:R1:W4:Y:S01]  /*0620*/  SYNCS.EXCH.64 URZ, [UR4+0x20], UR6 ;  /* 0x0000200604ff75b2 */ /* 0x0003220008000100 */
[----:B------:R1:W1:Y:S01]  /*0630*/  SYNCS.EXCH.64 URZ, [UR4+0x8], UR8 ;  /* 0x0000080804ff75b2 */ /* 0x0002620008000100 */
[----:B------:R1:W1:Y:S01]  /*0640*/  SYNCS.EXCH.64 URZ, [UR4+0x28], UR6 ;  /* 0x0000280604ff75b2 */ /* 0x0002620008000100 */
[----:B------:R1:W1:Y:S01]  /*0650*/  SYNCS.EXCH.64 URZ, [UR4+0x10], UR8 ;  /* 0x0000100804ff75b2 */ /* 0x0002620008000100 */
[----:B------:R1:W1:Y:S01]  /*0660*/  SYNCS.EXCH.64 URZ, [UR4+0x30], UR6 ;  /* 0x0000300604ff75b2 */ /* 0x0002620008000100 */
[----:B------:R1:W1:Y:S01]  /*0670*/  SYNCS.EXCH.64 URZ, [UR4+0x18], UR8 ;  /* 0x0000180804ff75b2 */ /* 0x0002620008000100 */
[----:B------:R1:W1:Y:S01]  /*0680*/  SYNCS.EXCH.64 URZ, [UR4+0x38], UR6 ;  /* 0x0000380604ff75b2 */ /* 0x0002620008000100 */
[----:B------:R-:W-:Y:S01]  /*0690*/  NOP ;  /* 0x0000000000007918 */ /* 0x000fe20000000000 */
.L_x_9:
[----:B------:R-:W2:Y:S01]  /*06a0*/  SHFL.IDX PT, R2, R86, RZ, 0x1f ;  /* 0x00001fff56027589 */ /* 0x000ea200000e0000 */
[----:B------:R-:W-:Y:S01]  /*06b0*/  NOP ;  /* 0x0000000000007918 */ /* 0x000fe20000000000 */
[----:B--2---:R-:W-:-:S13]  /*06c0*/  ISETP.NE.AND P0, PT, R2, 0x1, PT ;  /* 0x000000010200780c */ /* 0x004fda0003f05270 */
[----:B------:R-:W-:Y:S05]  /*06d0*/  @P0 BRA `(.L_x_10) ;  /* 0x0000000000580947 */ /* 0x000fea0003800000 */
[----:B-1----:R-:W1:Y:S01]  /*06e0*/  S2UR UR4, SR_CgaCtaId ;  /* 0x00000000000479c3 */ /* 0x002e620000008800 */
        /* <DEDUP_REMOVED lines=12> */
[----:B-1----:R2:W1:Y:S01]  /*07b0*/  SYNCS.EXCH.64 URZ, [UR4+0x40], UR8 ;  /* 0x0000400804ff75b2 */ /* 0x0024620008000100 */
[----:B------:R2:W1:Y:S01]  /*07c0*/  SYNCS.EXCH.64 URZ, [UR4+0x60], UR6 ;  /* 0x0000600604ff75b2 */ /* 0x0004620008000100 */
[----:B------:R2:W1:Y:S01]  /*07d0*/  SYNCS.EXCH.64 URZ, [UR4+0x48], UR8 ;  /* 0x0000480804ff75b2 */ /* 0x0004620008000100 */
[----:B------:R2:W1:Y:S01]  /*07e0*/  SYNCS.EXCH.64 URZ, [UR4+0x68], UR6 ;  /* 0x0000680604ff75b2 */ /* 0x0004620008000100 */
[----:B------:R2:W1:Y:S01]  /*07f0*/  SYNCS.EXCH.64 URZ, [UR4+0x50], UR8 ;  /* 0x0000500804ff75b2 */ /* 0x0004620008000100 */
[----:B------:R2:W1:Y:S01]  /*0800*/  SYNCS.EXCH.64 URZ, [UR4+0x70], UR6 ;  /* 0x0000700604ff75b2 */ /* 0x0004620008000100 */
[----:B------:R2:W1:Y:S01]  /*0810*/  SYNCS.EXCH.64 URZ, [UR4+0x58], UR8 ;  /* 0x0000580804ff75b2 */ /* 0x0004620008000100 */
[----:B------:R2:W1:Y:S02]  /*0820*/  SYNCS.EXCH.64 URZ, [UR4+0x78], UR6 ;  /* 0x0000780604ff75b2 */ /* 0x0004640008000100 */
[----:B--2---:R-:W-:Y:S01]  /*0830*/  NOP ;  /* 0x0000000000007918 */ /* 0x004fe20000000000 */
.L_x_10:
[----:B------:R-:W2:Y:S01]  /*0840*/  SHFL.IDX PT, R2, R86, RZ, 0x1f ;  /* 0x00001fff56027589 */ /* 0x000ea200000e0000 */
[----:B------:R-:W-:Y:S01]  /*0850*/  NOP ;  /* 0x0000000000007918 */ /* 0x000fe20000000000 */
[----:B--2---:R-:W-:-:S13]  /*0860*/  ISETP.NE.AND P0, PT, R2, 0x3, PT ;  /* 0x000000030200780c */ /* 0x004fda0003f05270 */
[----:B------:R-:W-:Y:S05]  /*0870*/  @P0 BRA `(.L_x_11) ;  /* 0x0000000000300947 */ /* 0x000fea0003800000 */
[----:B-1----:R-:W1:Y:S01]  /*0880*/  S2UR UR6, SR_CgaCtaId ;  /* 0x00000000000679c3 */ /* 0x002e620000008800 */
[----:B------:R-:W-:Y:S01]  /*0890*/  UMOV UR4, 0x400 ;  /* 0x0000040000047882 */ /* 0x000fe20000000000 */
[----:B------:R-:W-:Y:S01]  /*08a0*/  UMOV UR5, 0x20 ;  /* 0x0000002000057882 */ /* 0x000fe20000000000 */
[----:B------:R-:W-:Y:S01]  /*08b0*/  ELECT P0, URZ, PT ;  /* 0x0000000000ff782f */ /* 0x000fe20003800000 */
[----:B-1----:R-:W-:Y:S02]  /*08c0*/  ULEA UR6, UR6, UR4, 0x18 ;  /* 0x0000000406067291 */ /* 0x002fe4000f8ec0ff */
[----:B------:R-:W-:-:S04]  /*08d0*/  UIADD3 UR4, UPT, UPT, -UR5, 0x100000, URZ ;  /* 0x0010000005047890 */ /* 0x000fc8000fffe1ff */
[----:B------:R-:W-:Y:S02]  /*08e0*/  USHF.L.U32 UR5, UR4, 0xb, URZ ;  /* 0x0000000b04057899 */ /* 0x000fe400080006ff */
[----:B------:R-:W-:Y:S01]  /*08f0*/  USHF.L.U32 UR4, UR4, 0x1, URZ ;  /* 0x0000000104047899 */ /* 0x000fe200080006ff */
[----:B------:R-:W1:Y:S11]  /*0900*/  FENCE.VIEW.ASYNC.S ;  /* 0x00000000000073c6 */ /* 0x000e760000000000 */
[----:B-1----:R2:W1:Y:S01]  /*0910*/  SYNCS.EXCH.64 URZ, [UR6+0x80], UR4 ;  /* 0x0000800406ff75b2 */ /* 0x0024620008000100 */
[----:B------:R2:W1:Y:S02]  /*0920*/  SYNCS.EXCH.64 URZ, [UR6+0x88], UR4 ;  /* 0x0000880406ff75b2 */ /* 0x0004640008000100 */
[----:B--2---:R-:W-:Y:S01]  /*0930*/  NOP ;  /* 0x0000000000007918 */ /* 0x004fe20000000000 */
.L_x_11:
[----:B------:R-:W2:Y:S01]  /*0940*/  SHFL.IDX PT, R2, R86, RZ, 0x1f ;  /* 0x00001fff56027589 */ /* 0x000ea200000e0000 */
[----:B------:R-:W-:Y:S01]  /*0950*/  NOP ;  /* 0x0000000000007918 */ /* 0x000fe20000000000 */
[----:B--2---:R-:W-:-:S13]  /*0960*/  ISETP.NE.AND P0, PT, R2, 0x4, PT ;  /* 0x000000040200780c */ /* 0x004fda0003f05270 */
[----:B------:R-:W-:Y:S05]  /*0970*/  @P0 BRA `(.L_x_12) ;  /* 0x00000000004c0947 */ /* 0x000fea0003800000 */
[----:B-1----:R-:W1:Y:S01]  /*0980*/  S2UR UR6, SR_CgaCtaId ;  /* 0x00000000000679c3 */ /* 0x002e620000008800 */
[----:B------:R-:W-:Y:S01]  /*0990*/  UMOV UR4, 0x3a0 ;  /* 0x000003a000047882 */ /* 0x000fe20000000000 */
[----:B------:R-:W-:Y:S01]  /*09a0*/  UMOV UR5, 0x400 ;  /* 0x0000040000057882 */ /* 0x000fe20000000000 */
[----:B------:R-:W-:Y:S01]  /*09b0*/  USEL UR4, UR4, 0x320, UP3 ;  /* 0x0000032004047887 */ /* 0x000fe20009800000 */
[----:B------:R-:W-:Y:S01]  /*09c0*/  UMOV UR8, 0x1 ;  /* 0x0000000100087882 */ /* 0x000fe20000000000 */
[----:B------:R-:W-:Y:S01]  /*09d0*/  ELECT P0, URZ, PT ;  /* 0x0000000000ff782f */ /* 0x000fe20003800000 */
[----:B------:R-:W-:-:S04]  /*09e0*/  UIADD3 UR8, UPT, UPT, -UR8, 0x100000, URZ ;  /* 0x0010000008087890 */ /* 0x000fc8000fffe1ff */
[----:B------:R-:W-:Y:S02]  /*09f0*/  USHF.L.U32 UR9, UR8, 0xb, URZ ;  /* 0x0000000b08097899 */ /* 0x000fe400080006ff */
[----:B------:R-:W-:Y:S02]  /*0a00*/  USHF.L.U32 UR8, UR8, 0x1, URZ ;  /* 0x0000000108087899 */ /* 0x000fe400080006ff */
[----:B-1----:R-:W-:Y:S02]  /*0a10*/  ULEA UR6, UR6, UR5, 0x18 ;  /* 0x0000000506067291 */ /* 0x002fe4000f8ec0ff */
[----:B------:R-:W-:-:S04]  /*0a20*/  UIADD3 UR4, UPT, UPT, -UR4, 0x100000, URZ ;  /* 0x0010000004047890 */ /* 0x000fc8000fffe1ff */
[----:B------:R-:W-:Y:S02]  /*0a30*/  USHF.L.U32 UR5, UR4, 0xb, URZ ;  /* 0x0000000b04057899 */ /* 0x000fe400080006ff */
[----:B------:R-:W-:Y:S01]  /*0a40*/  USHF.L.U32 UR4, UR4, 0x1, URZ ;  /* 0x0000000104047899 */ /* 0x000fe200080006ff */
[----:B------:R-:W1:Y:S03]  /*0a50*/  FENCE.VIEW.ASYNC.S ;  /* 0x00000000000073c6 */ /* 0x000e660000000000 */
[----:B-1----:R2:W1:Y:S08]  /*0a60*/  SYNCS.EXCH.64 URZ, [UR6+0x90], UR8 ;  /* 0x0000900806ff75b2 */ /* 0x0024700008000100 */
[----:B------:R2:W1:Y:S01]  /*0a70*/  SYNCS.EXCH.64 URZ, [UR6+0xa0], UR4 ;  /* 0x0000a00406ff75b2 */ /* 0x0004620008000100 */
[----:B------:R2:W1:Y:S01]  /*0a80*/  SYNCS.EXCH.64 URZ, [UR6+0x98], UR8 ;  /* 0x0000980806ff75b2 */ /* 0x0004620008000100 */
[----:B------:R2:W1:Y:S02]  /*0a90*/  SYNCS.EXCH.64 URZ, [UR6+0xa8], UR4 ;  /* 0x0000a80406ff75b2 */ /* 0x0004640008000100 */
[----:B--2---:R-:W-:Y:S01]  /*0aa0*/  NOP ;  /* 0x0000000000007918 */ /* 0x004fe20000000000 */
.L_x_12:
        /* <DEDUP_REMOVED lines=26> */
.L_x_13:
[----:B------:R-:W2:Y:S01]  /*0c50*/  SHFL.IDX PT, R2, R86, RZ, 0x1f ;  /* 0x00001fff56027589 */ /* 0x000ea200000e0000 */
[----:B------:R-:W-:Y:S01]  /*0c60*/  NOP ;  /* 0x0000000000007918 */ /* 0x000fe20000000000 */
[----:B--2---:R-:W-:-:S13]  /*0c70*/  ISETP.NE.AND P0, PT, R2, 0x3, PT ;  /* 0x000000030200780c */ /* 0x004fda0003f05270 */
[----:B------:R-:W-:Y:S05]  /*0c80*/  @P0 BRA `(.L_x_14) ;  /* 0x0000000000380947 */ /* 0x000fea0003800000 */
[----:B------:R-:W2:Y:S01]  /*0c90*/  S2UR UR5, SR_CgaCtaId ;  /* 0x00000000000579c3 */ /* 0x000ea20000008800 */
[----:B-1----:R-:W-:Y:S01]  /*0ca0*/  UMOV UR4, 0x400 ;  /* 0x0000040000047882 */ /* 0x002fe20000000000 */
[----:B------:R-:W-:Y:S01]  /*0cb0*/  UMOV UR6, 0x20 ;  /* 0x0000002000067882 */ /* 0x000fe20000000000 */
[----:B------:R-:W-:Y:S01]  /*0cc0*/  ELECT P0, URZ, PT ;  /* 0x0000000000ff782f */ /* 0x000fe20003800000 */
[----:B------:R-:W-:-:S04]  /*0cd0*/  UIADD3 UR6, UPT, UPT, -UR6, 0x100000, URZ ;  /* 0x0010000006067890 */ /* 0x000fc8000fffe1ff */
[----:B------:R-:W-:Y:S02]  /*0ce0*/  USHF.L.U32 UR7, UR6, 0xb, URZ ;  /* 0x0000000b06077899 */ /* 0x000fe400080006ff */
[----:B------:R-:W-:Y:S02]  /*0cf0*/  USHF.L.U32 UR6, UR6, 0x1, URZ ;  /* 0x0000000106067899 */ /* 0x000fe400080006ff */
[----:B--2---:R-:W-:Y:S01]  /*0d00*/  ULEA UR4, UR5, UR4, 0x18 ;  /* 0x0000000405047291 */ /* 0x004fe2000f8ec0ff */
[----:B------:R-:W1:Y:S11]  /*0d10*/  FENCE.VIEW.ASYNC.S ;  /* 0x00000000000073c6 */ /* 0x000e760000000000 */
[----:B-1----:R2:W1:Y:S01]  /*0d20*/  SYNCS.EXCH.64 URZ, [UR4+0xf0], UR6 ;  /* 0x0000f00604ff75b2 */ /* 0x0024620008000100 */
[----:B------:R2:W1:Y:S01]  /*0d30*/  SYNCS.EXCH.64 URZ, [UR4+0x100], UR6 ;  /* 0x0001000604ff75b2 */ /* 0x0004620008000100 */
[----:B------:R2:W1:Y:S01]  /*0d40*/  SYNCS.EXCH.64 URZ, [UR4+0xf8], UR6 ;  /* 0x0000f80604ff75b2 */ /* 0x0004620008000100 */
[----:B------:R2:W1:Y:S02]  /*0d50*/  SYNCS.EXCH.64 URZ, [UR4+0x108], UR6 ;  /* 0x0001080604ff75b2 */ /* 0x0004640008000100 */
[----:B--2---:R-:W-:Y:S01]  /*0d60*/  NOP ;  /* 0x0000000000007918 */ /* 0x004fe20000000000 */
.L_x_14:
[----:B-1----:R-:W1:Y:S01]  /*0d70*/  LDCU UR4, c[0x0][0x36c] ;  /* 0x00006d80ff0477ac */ /* 0x002e620008000800 */
[----:B------:R-:W-:Y:S01]  /*0d80*/  ISETP.NE.OR P3, PT, R0, 0x2, !P3 ;  /* 0x000000020000780c */ /* 0x000fe20005f65670 */
[----:B------:R-:W-:Y:S01]  /*0d90*/  NOP ;  /* 0x0000000000007918 */ /* 0x000fe20000000000 */
[----:B------:R-:W-:Y:S01]  /*0da0*/  LOP3.LUT R0, R95, 0x1f, RZ, 0xc0, !PT ;  /* 0x0000001f5f007812 */ /* 0x000fe200078ec0ff */
[----:B------:R-:W-:Y:S02]  /*0db0*/  UISETP.NE.AND UP4, UPT, UR17, URZ, UPT ;  /* 0x000000ff1100728c */ /* 0x000fe4000bf85270 */
[----:B-1----:R-:W-:-:S09]  /*0dc0*/  UISETP.EQ.U32.AND UP5, UPT, UR4, 0x1, UPT ;  /* 0x000000010400788c */ /* 0x002fd2000bfa2070 */
[----:B------:R-:W-:Y:S05]  /*0dd0*/  BRA.U !UP5, `(.L_x_15) ;  /* 0x000000010d087547 */ /* 0x000fea000b800000 */
[----:B---34-:R-:W-:Y:S01]  /*0de0*/  UCGABAR_ARV ;  /* 0x00000000000079c7 */ /* 0x018fe20008000000 */
[----:B------:R-:W-:Y:S05]  /*0df0*/  BRA `(.L_x_16) ;  /* 0x0000000000047947 */ /* 0x000fea0003800000 */
.L_x_15:
[----:B---34-:R-:W-:Y:S01]  /*0e00*/  NOP ;  /* 0x0000000000007918 */ /* 0x018fe20000000000 */
.L_x_16:
[----:B------:R-:W1:Y:S01]  /*0e10*/  S2UR UR16, SR_CTAID.X ;  /* 0x00000000001079c3 */ /* 0x000e620000002500 */
[----:B------:R-:W-:-:S05]  /*0e20*/  CS2R.32 R87, SR_CgaSize ;  /* 0x0000000000577805 */ /* 0x000fca0000008a00 */
[----:B------:R-:W-:-:S05]  /*0e30*/  IMAD R87, R87, -0xa0, RZ ;  /* 0xffffff6057577824 */ /* 0x000fca00078e02ff */
[----:B------:R-:W-:-:S14]  /*0e40*/  R2UR UR5, R87 ;  /* 0x00000000570572ca */ /* 0x000fdc00000e0000 */
[----:B------:R-:W2:Y:S01]  /*0e50*/  LDCU UR5, c[0x0][UR5+0x2b0] ;  /* 0x00005600050577ac */ /* 0x000ea20008000800 */
[----:B------:R-:W-:-:S05]  /*0e60*/  CS2R.32 R87, SR_CgaSize ;  /* 0x0000000000577805 */ /* 0x000fca0000008a00 */
[----:B------:R-:W-:-:S05]  /*0e70*/  IMAD R87, R87, -0xa0, RZ ;  /* 0xffffff6057577824 */ /* 0x000fca00078e02ff */
[----:B------:R-:W-:-:S14]  /*0e80*/  R2UR UR4, R87 ;  /* 0x00000000570472ca */ /* 0x000fdc00000e0000 */
[----:B------:R-:W3:Y:S01]  /*0e90*/  LDCU UR4, c[0x0][UR4+0x2b4] ;  /* 0x00005680040477ac */ /* 0x000ee20008000800 */
[----:B------:R-:W4:Y:S01]  /*0ea0*/  S2UR UR20, SR_CTAID.Y ;  /* 0x00000000001479c3 */ /* 0x000f220000002600 */
[----:B------:R-:W-:-:S05]  /*0eb0*/  CS2R.32 R87, SR_CgaSize ;  /* 0x0000000000577805 */ /* 0x000fca0000008a00 */
[----:B------:R-:W-:-:S05]  /*0ec0*/  IMAD R87, R87, -0xa0, RZ ;  /* 0xffffff6057577824 */ /* 0x000fca00078e02ff */
[----:B------:R-:W-:-:S14]  /*0ed0*/  R2UR UR7, R87 ;  /* 0x00000000570772ca */ /* 0x000fdc00000e0000 */
[----:B------:R-:W3:Y:S01]  /*0ee0*/  LDCU UR7, c[0x0][UR7+0x2a4] ;  /* 0x00005480070777ac */ /* 0x000ee20008000800 */
[----:B------:R-:W-:-:S05]  /*0ef0*/  CS2R.32 R87, SR_CgaSize ;  /* 0x0000000000577805 */ /* 0x000fca0000008a00 */
[----:B------:R-:W-:-:S05]  /*0f00*/  IMAD R87, R87, -0xa0, RZ ;  /* 0xffffff6057577824 */ /* 0x000fca00078e02ff */
[----:B------:R-:W-:-:S14]  /*0f10*/  R2UR UR59, R87 ;  /* 0x00000000573b72ca */ /* 0x000fdc00000e0000 */
[----:B------:R-:W3:Y:S01]  /*0f20*/  LDCU UR59, c[0x0][UR59+0x2a0] ;  /* 0x000054003b3b77ac */ /* 0x000ee20008000800 */
[----:B------:R-:W3:Y:S01]  /*0f30*/  S2UR UR8, SR_CgaCtaId ;  /* 0x00000000000879c3 */ /* 0x000ee20000008800 */
[----:B------:R-:W3:Y:S01]  /*0f40*/  LDCU UR21, c[0x0][0xb24] ;  /* 0x00016480ff1577ac */ /* 0x000ee20008000800 */
[----:B------:R-:W3:Y:S01]  /*0f50*/  LDCU UR42, c[0x0][0xb24] ;  /* 0x00016480ff2a77ac */ /* 0x000ee20008000800 */
[----:B-1----:R-:W-:Y:S01]  /*0f60*/  I2FP.F32.U32 R3, UR16 ;  /* 0x0000001000037c45 */ /* 0x002fe20008201000 */
[----:B------:R-:W1:Y:S04]  /*0f70*/  LDCU UR29, c[0x0][0xb30] ;  /* 0x00016600ff1d77ac */ /* 0x000e680008000800 */
[----:B--2---:R-:W-:Y:S01]  /*0f80*/  FMUL R3, R3, UR5 ;  /* 0x0000000503037c20 */ /* 0x004fe20008400000 */
[----:B------:R-:W-:Y:S01]  /*0f90*/  UMOV UR34, 0x5 ;  /* 0x0000000500227882 */ /* 0x000fe20000000000 */
[----:B----4-:R-:W-:-:S04]  /*0fa0*/  I2FP.F32.U32 R2, UR20 ;  /* 0x0000001400027c45 */ /* 0x010fc80008201000 */
[----:B------:R-:W2:Y:S01]  /*0fb0*/  F2I.U32.TRUNC.NTZ R3, R3 ;  /* 0x0000000300037305 */ /* 0x000ea2000020f000 */
[----:B---3--:R-:W-:Y:S01]  /*0fc0*/  FMUL R2, R2, UR4 ;  /* 0x0000000402027c20 */ /* 0x008fe20008400000 */
[----:B------:R-:W-:Y:S02]  /*0fd0*/  ULOP3.LUT UR5, UR8, 0x2, URZ, 0xc0, !UPT ;  /* 0x0000000208057892 */ /* 0x000fe4000f8ec0ff */
[----:B------:R-:W-:-:S04]  /*0fe0*/  ULOP3.LUT UR50, UR8, 0x1, URZ, 0xc0, !UPT ;  /* 0x0000000108327892 */ /* 0x000fc8000f8ec0ff */
[----:B------:R-:W3:Y:S01]  /*0ff0*/  F2I.U32.TRUNC.NTZ R2, R2 ;  /* 0x0000000200027305 */ /* 0x000ee2000020f000 */
[----:B------:R-:W-:Y:S02]  /*1000*/  UISETP.GT.U32.AND UP0, UPT, UR5, 0xffff, UPT ;  /* 0x0000ffff0500788c */ /* 0x000fe4000bf04070 */
[----:B------:R-:W-:Y:S02]  /*1010*/  UISETP.GT.U32.AND UP1, UPT, UR50, 0xffff, UPT ;  /* 0x0000ffff3200788c */ /* 0x000fe4000bf24070 */
[----:B------:R-:W-:Y:S01]  /*1020*/  USEL UR26, UR5, 0xffff, !UP0 ;  /* 0x0000ffff051a7887 */ /* 0x000fe2000c000000 */
[----:B--2---:R-:W-:Y:S01]  /*1030*/  R2UR UR4, R3 ;  /* 0x00000000030472ca */ /* 0x004fe200000e0000 */
[----:B------:R-:W-:Y:S02]  /*1040*/  USHF.R.U32.HI UR32, URZ, 0x1, UR8 ;  /* 0x00000001ff207899 */ /* 0x000fe40008011608 */
[----:B------:R-:W-:Y:S02]  /*1050*/  USHF.L.U32 UR31, UR8, 0xb, URZ ;  /* 0x0000000b081f7899 */ /* 0x000fe400080006ff */
[----:B------:R-:W-:-:S02]  /*1060*/  USHF.L.U32 UR30, UR8, 0xe, URZ ;  /* 0x0000000e081e7899 */ /* 0x000fc400080006ff */
[----:B------:R-:W-:Y:S01]  /*1070*/  USEL UR27, UR50, 0xffff, !UP1 ;  /* 0x0000ffff321b7887 */ /* 0x000fe2000c800000 */
[----:B---3--:R-:W-:Y:S02]  /*1080*/  R2UR UR6, R2 ;  /* 0x00000000020672ca */ /* 0x008fe400000e0000 */
[----:B------:R-:W-:-:S03]  /*1090*/  PRMT R2, RZ, 0x7610, R2 ;  /* 0x00007610ff027816 */ /* 0x000fc60000000002 */
[----:B------:R-:W-:-:S04]  /*10a0*/  UIADD3 UR5, UPT, UPT, -UR4, URZ, URZ ;  /* 0x000000ff04057290 */ /* 0x000fc8000fffe1ff */
[----:B------:R-:W-:-:S04]  /*10b0*/  UIMAD UR59, UR59, UR5, UR16 ;  /* 0x000000053b3b72a4 */ /* 0x000fc8000f8e0210 */
[----:B------:R-:W-:-:S04]  /*10c0*/  UIADD3 UR4, UPT, UPT, -UR6, URZ, URZ ;  /* 0x000000ff06047290 */ /* 0x000fc8000fffe1ff */
[----:B------:R-:W-:-:S06]  /*10d0*/  UIMAD UR4, UR7, UR4, UR20 ;  /* 0x00000004070472a4 */ /* 0x000fcc000f8e0214 */
[----:B------:R-:W-:Y:S01]  /*10e0*/  IMAD.U32 R87, RZ, RZ, UR4 ;  /* 0x00000004ff577e24 */ /* 0x000fe2000f8e00ff */
[----:B-1----:R-:W-:Y:S06]  /*10f0*/  BRA.U UP4, `(.L_x_17) ;  /* 0x0000000104407547 */ /* 0x002fec000b800000 */
[----:B------:R-:W-:-:S13]  /*1100*/  R2UR UR4, R87 ;  /* 0x00000000570472ca */ /* 0x000fda00000e0000 */
[----:B------:R-:W-:Y:S02]  /*1110*/  UISETP.NE.AND UP0, UPT, UR4, URZ, UPT ;  /* 0x000000ff0400728c */ /* 0x000fe4000bf05270 */
[----:B------:R-:W-:Y:S02]  /*1120*/  UISETP.NE.AND UP1, UPT, UR4, 0x1, UPT ;  /* 0x000000010400788c */ /* 0x000fe4000bf25270 */
[----:B------:R-:W-:Y:S02]  /*1130*/  UISETP.NE.AND UP2, UPT, UR59, URZ, UP0 ;  /* 0x000000ff3b00728c */ /* 0x000fe40008745270 */
[----:B------:R-:W-:Y:S02]  /*1140*/  USEL UR4, URZ, 0x2, UP0 ;  /* 0x00000002ff047887 */ /* 0x000fe40008000000 */
[----:B------:R-:W-:Y:S02]  /*1150*/  USEL UR8, URZ, 0x1, UP2 ;  /* 0x00000001ff087887 */ /* 0x000fe40009000000 */
[----:B------:R-:W-:-:S02]  /*1160*/  UISETP.NE.AND UP2, UPT, UR59, URZ, UPT ;  /* 0x000000ff3b00728c */ /* 0x000fc4000bf45270 */
[----:B------:R-:W-:Y:S02]  /*1170*/  USEL UR5, URZ, 0x4, UP1 ;  /* 0x00000004ff057887 */ /* 0x000fe40008800000 */
[----:B------:R-:W-:Y:S02]  /*1180*/  UISETP.NE.AND UP0, UPT, UR59, 0x1, UPT ;  /* 0x000000013b00788c */ /* 0x000fe4000bf05270 */
[----:B------:R-:W-:Y:S02]  /*1190*/  USEL UR6, URZ, 0x8, UP1 ;  /* 0x00000008ff067887 */ /* 0x000fe40008800000 */
[----:B------:R-:W-:Y:S02]  /*11a0*/  USEL UR7, UR5, 0x4, UP2 ;  /* 0x0000000405077887 */ /* 0x000fe40009000000 */
[----:B------:R-:W-:Y:S02]  /*11b0*/  USEL UR4, UR4, 0x2, UP0 ;  /* 0x0000000204047887 */ /* 0x000fe40008000000 */
[----:B------:R-:W-:-:S02]  /*11c0*/  USEL UR5, UR6, 0x8, UP0 ;  /* 0x0000000806057887 */ /* 0x000fc40008000000 */
[----:B------:R-:W-:-:S04]  /*11d0*/  UIADD3 UR4, UPT, UPT, UR4, UR7, UR8 ;  /* 0x0000000704047290 */ /* 0x000fc8000fffe008 */
[----:B------:R-:W-:-:S06]  /*11e0*/  UIADD3 UR4, UPT, UPT, UR4, UR5, URZ ;  /* 0x0000000504047290 */ /* 0x000fcc000fffe0ff */
[----:B------:R-:W-:-:S07]  /*11f0*/  MOV R2, UR4 ;  /* 0x0000000400027c02 */ /* 0x000fce0008000f00 */
.L_x_17:
[----:B------:R-:W1:Y:S01]  /*1200*/  S2UR UR36, SR_CTAID.Z ;  /* 0x00000000002479c3 */ /* 0x000e620000002700 */
[----:B------:R-:W-:Y:S01]  /*1210*/  UISETP.GE.AND UP0, UPT, UR21, 0x1, UPT ;  /* 0x000000011500788c */ /* 0x000fe2000bf06270 */
[----:B------:R-:W-:-:S08]  /*1220*/  UMOV UR33, 0x3 ;  /* 0x0000000300217882 */ /* 0x000fd00000000000 */
[----:B------:R-:W-:Y:S05]  /*1230*/  BRA.U !UP0, `(.L_x_18) ;  /* 0x0000000108d47547 */ /* 0x000fea000b800000 */
[----:B------:R-:W2:Y:S01]  /*1240*/  LDCU.128 UR12, c[0x0][0xb10] ;  /* 0x00016200ff0c77ac */ /* 0x000ea20008000c00 */
[----:B------:R-:W3:Y:S01]  /*1250*/  LDCU UR6, c[0x0][0x370] ;  /* 0x00006e00ff0677ac */ /* 0x000ee20008000800 */
[----:B------:R-:W4:Y:S01]  /*1260*/  LDCU UR5, c[0x0][0x374] ;  /* 0x00006e80ff0577ac */ /* 0x000f220008000800 */
[----:B------:R-:W1:Y:S01]  /*1270*/  LDCU UR28, c[0x0][0xb0c] ;  /* 0x00016180ff1c77ac */ /* 0x000e620008000800 */
[----:B------:R-:W1:Y:S01]  /*1280*/  LDCU UR4, c[0x0][0xb20] ;  /* 0x00016400ff0477ac */ /* 0x000e620008000800 */
[----:B------:R-:W1:Y:S01]  /*1290*/  LDCU.64 UR8, c[0x0][0xb28] ;  /* 0x00016500ff0877ac */ /* 0x000e620008000a00 */
[----:B--2---:R-:W-:Y:S02]  /*12a0*/  UISETP.NE.AND UP0, UPT, UR14, 0x1, UPT ;  /* 0x000000010e00788c */ /* 0x004fe4000bf05270 */
[----:B----4-:R-:W-:Y:S02]  /*12b0*/  UIMAD.WIDE.U32 UR10, UR5, UR15, URZ ;  /* 0x0000000f050a72a5 */ /* 0x010fe4000f8e00ff */
[----:B---3--:R-:W-:-:S02]  /*12c0*/  UIMAD.WIDE.U32 UR22, UR6, UR12, URZ ;  /* 0x0000000c061672a5 */ /* 0x008fc4000f8e00ff */
[----:B-1----:R-:W-:Y:S02]  /*12d0*/  UISETP.NE.AND UP1, UPT, UR28, 0x1, UPT ;  /* 0x000000011c00788c */ /* 0x002fe4000bf25270 */
[----:B------:R-:W-:Y:S01]  /*12e0*/  UISETP.NE.AND UP2, UPT, UR21, 0x1, UPT ;  /* 0x000000011500788c */ /* 0x000fe2000bf45270 */
[----:B------:R-:W-:Y:S02]  /*12f0*/  UMOV UR10, UR11 ;  /* 0x0000000b000a7c82 */ /* 0x000fe40008000000 */
[----:B------:R-:W-:Y:S01]  /*1300*/  UMOV UR22, UR23 ;  /* 0x0000001700167c82 */ /* 0x000fe20008000000 */
[----:B------:R-:W-:Y:S02]  /*1310*/  @UP0 USHF.R.U32.HI UR5, URZ, UR4, UR10 ;  /* 0x00000004ff050299 */ /* 0x000fe4000801160a */
[----:B------:R-:W-:Y:S02]  /*1320*/  UIMAD.WIDE.U32 UR24, UR20, UR15, URZ ;  /* 0x0000000f141872a5 */ /* 0x000fe4000f8e00ff */
[----:B------:R-:W-:-:S02]  /*1330*/  UIMAD.WIDE.U32 UR10, UR5, UR8, URZ ;  /* 0x00000008050a72a5 */ /* 0x000fc4000f8e00ff */
[----:B------:R-:W-:Y:S02]  /*1340*/  @UP1 USHF.R.U32.HI UR6, URZ, UR13, UR22 ;  /* 0x0000000dff061299 */ /* 0x000fe40008011616 */
[----:B------:R-:W-:Y:S02]  /*1350*/  UIMAD.WIDE.U32 UR18, UR16, UR12, URZ ;  /* 0x0000000c101272a5 */ /* 0x000fe4000f8e00ff */
[----:B------:R-:W-:Y:S01]  /*1360*/  UIMAD.WIDE.U32 UR22, UR6, UR8, URZ ;  /* 0x00000008061672a5 */ /* 0x000fe2000f8e00ff */
[----:B------:R-:W-:Y:S01]  /*1370*/  UMOV UR24, UR25 ;  /* 0x0000001900187c82 */ /* 0x000fe20008000000 */
[----:B------:R-:W-:Y:S01]  /*1380*/  UMOV UR10, UR11 ;  /* 0x0000000b000a7c82 */ /* 0x000fe20008000000 */
[----:B------:R-:W-:Y:S02]  /*1390*/  USHF.R.U32.HI UR24, URZ, UR4, UR24 ;  /* 0x00000004ff187299 */ /* 0x000fe40008011618 */
[----:B------:R-:W-:Y:S02]  /*13a0*/  @UP2 USHF.R.U32.HI UR5, URZ, UR9, UR10 ;  /* 0x00000009ff052299 */ /* 0x000fe4000801160a */
[----:B------:R-:W-:Y:S01]  /*13b0*/  UMOV UR7, UR23 ;  /* 0x0000001700077c82 */ /* 0x000fe20008000000 */
[----:B------:R-:W-:Y:S01]  /*13c0*/  UMOV UR18, UR19 ;  /* 0x0000001300127c82 */ /* 0x000fe20008000000 */
[----:B------:R-:W-:-:S02]  /*13d0*/  @UP2 USHF.R.U32.HI UR6, URZ, UR9, UR7 ;  /* 0x00000009ff062299 */ /* 0x000fc40008011607 */
[----:B------:R-:W-:Y:S02]  /*13e0*/  USHF.R.U32.HI UR18, URZ, UR13, UR18 ;  /* 0x0000000dff127299 */ /* 0x000fe40008011612 */
[----:B------:R-:W-:Y:S02]  /*13f0*/  USEL UR4, UR20, UR24, !UP0 ;  /* 0x0000001814047287 */ /* 0x000fe4000c000000 */
[----:B------:R-:W-:Y:S02]  /*1400*/  UIMAD UR7, UR5, UR21, URZ ;  /* 0x00000015050772a4 */ /* 0x000fe4000f8e02ff */
[----:B------:R-:W-:Y:S02]  /*1410*/  USEL UR5, UR16, UR18, !UP1 ;  /* 0x0000001210057287 */ /* 0x000fe4000c800000 */
[----:B------:R-:W-:Y:S02]  /*1420*/  UIMAD UR12, UR6, UR21, URZ ;  /* 0x00000015060c72a4 */ /* 0x000fe4000f8e02ff */
[----:B------:R-:W-:-:S02]  /*1430*/  UISETP.GE.AND UP0, UPT, UR4, UR7, UPT ;  /* 0x000000070400728c */ /* 0x000fc4000bf06270 */
[----:B------:R-:W-:Y:S02]  /*1440*/  UIMAD.WIDE.U32 UR10, UR4, UR8, URZ ;  /* 0x00000008040a72a5 */ /* 0x000fe4000f8e00ff */
[----:B------:R-:W-:Y:S02]  /*1450*/  UISETP.GE.OR UP0, UPT, UR5, UR12, UP0 ;  /* 0x0000000c0500728c */ /* 0x000fe40008706670 */
[----:B------:R-:W-:Y:S02]  /*1460*/  UIMAD.WIDE.U32 UR12, UR5, UR8, URZ ;  /* 0x00000008050c72a5 */ /* 0x000fe4000f8e00ff */
[----:B------:R-:W-:Y:S01]  /*1470*/  UIADD3 UR10, UPT, UPT, -UR4, URZ, URZ ;  /* 0x000000ff040a7290 */ /* 0x000fe2000fffe1ff */
[----:B------:R-:W-:Y:S01]  /*1480*/  UMOV UR8, UR11 ;  /* 0x0000000b00087c82 */ /* 0x000fe20008000000 */
[----:B------:R-:W-:Y:S02]  /*1490*/  UIADD3 UR11, UPT, UPT, -UR5, URZ, URZ ;  /* 0x000000ff050b7290 */ /* 0x000fe4000fffe1ff */
[----:B------:R-:W-:-:S03]  /*14a0*/  USHF.R.U32.HI UR8, URZ, UR9, UR8 ;  /* 0x00000009ff087299 */ /* 0x000fc60008011608 */
[----:B------:R-:W-:Y:S01]  /*14b0*/  @!UP0 UMOV UR7, UR13 ;  /* 0x0000000d00078c82 */ /* 0x000fe20008000000 */
[----:B------:R-:W-:Y:S02]  /*14c0*/  UIMAD UR20, UR14, UR10, UR20 ;  /* 0x0000000a0e1472a4 */ /* 0x000fe4000f8e0214 */
[----:B------:R-:W-:Y:S02]  /*14d0*/  USEL UR8, UR4, UR8, !UP2 ;  /* 0x0000000804087287 */ /* 0x000fe4000d000000 */
[----:B------:R-:W-:Y:S02]  /*14e0*/  @!UP0 USHF.R.U32.HI UR7, URZ, UR9, UR7 ;  /* 0x00000009ff078299 */ /* 0x000fe40008011607 */
[----:B------:R-:W-:Y:S02]  /*14f0*/  UIADD3 UR9, UPT, UPT, -UR8, URZ, URZ ;  /* 0x000000ff08097290 */ /* 0x000fe4000fffe1ff */
[----:B------:R-:W-:Y:S02]  /*1500*/  @!UP0 USEL UR7, UR5, UR7, !UP2 ;  /* 0x0000000705078287 */ /* 0x000fe4000d000000 */
[----:B------:R-:W-:-:S02]  /*1510*/  UIMAD UR9, UR21, UR9, UR4 ;  /* 0x00000009150972a4 */ /* 0x000fc4000f8e0204 */
[----:B------:R-:W-:Y:S02]  /*1520*/  @!UP0 UIADD3 UR8, UPT, UPT, UR8, -UR7, URZ ;  /* 0x8000000708088290 */ /* 0x000fe4000fffe0ff */
[----:B------:R-:W-:Y:S02]  /*1530*/  @!UP0 UIMAD UR6, UR9, UR6, UR7 ;  /* 0x00000006090682a4 */ /* 0x000fe4000f8e0207 */
[----:B------:R-:W-:Y:S02]  /*1540*/  @!UP0 UIMAD UR4, UR8, UR21, UR5 ;  /* 0x00000015080482a4 */ /* 0x000fe4000f8e0205 */
[----:B------:R-:W-:Y:S02]  /*1550*/  UIMAD UR16, UR28, UR11, UR16 ;  /* 0x0000000b1c1072a4 */ /* 0x000fe4000f8e0210 */
[----:B------:R-:W-:Y:S01]  /*1560*/  UIMAD UR20, UR4, UR14, UR20 ;  /* 0x0000000e041472a4 */ /* 0x000fe2000f8e0214 */
[----:B------:R-:W-:Y:S02]  /*1570*/  @!UP0 UMOV UR5, UR6 ;  /* 0x0000000600058c82 */ /* 0x000fe40008000000 */
[----:B------:R-:W-:-:S12]  /*1580*/  UIMAD UR16, UR5, UR28, UR16 ;  /* 0x0000001c051072a4 */ /* 0x000fd8000f8e0210 */
.L_x_18:
[----:B------:R-:W-:Y:S02]  /*1590*/  UISETP.NE.AND UP1, UPT, UR29, 0x1, UPT ;  /* 0x000000011d00788c */ /* 0x000fe4000bf25270 */
[----:B------:R-:W-:Y:S02]  /*15a0*/  ULOP3.LUT UR27, UR27, 0xffff, URZ, 0xc0, !UPT ;  /* 0x0000ffff1b1b7892 */ /* 0x000fe4000f8ec0ff */
[----:B------:R-:W-:Y:S02]  /*15b0*/  ULOP3.LUT UR26, UR26, 0xffff, URZ, 0xc0, !UPT ;  /* 0x0000ffff1a1a7892 */ /* 0x000fe4000f8ec0ff */
[----:B------:R-:W-:Y:S02]  /*15c0*/  UISETP.NE.AND UP0, UPT, UR17, 0x2, UPT ;  /* 0x000000021100788c */ /* 0x000fe4000bf05270 */
[----:B------:R-:W-:Y:S02]  /*15d0*/  ULOP3.LUT UR31, UR31, 0x1000, URZ, 0xc0, !UPT ;  /* 0x000010001f1f7892 */ /* 0x000fe4000f8ec0ff */
[----:B------:R-:W-:-:S02]  /*15e0*/  ULOP3.LUT UR30, UR30, 0x4000, URZ, 0xc0, !UPT ;  /* 0x000040001e1e7892 */ /* 0x000fc4000f8ec0ff */
[----:B------:R-:W-:Y:S02]  /*15f0*/  USHF.L.U32 UR27, UR34, UR27, URZ ;  /* 0x0000001b221b7299 */ /* 0x000fe400080006ff */
[----:B------:R-:W-:Y:S01]  /*1600*/  USHF.L.U32 UR26, UR33, UR26, URZ ;  /* 0x0000001a211a7299 */ /* 0x000fe200080006ff */
[----:B------:R-:W-:Y:S11]  /*1610*/  BRA.U UP1, `(.L_x_19) ;  /* 0x0000000101447547 */ /* 0x000ff6000b800000 */
[----:B------:R-:W2:Y:S01]  /*1620*/  LDCU.128 UR8, c[0x0][0xb10] ;  /* 0x00016200ff0877ac */ /* 0x000ea20008000c00 */
[----:B------:R-:W3:Y:S01]  /*1630*/  LDCU UR12, c[0x0][0xb0c] ;  /* 0x00016180ff0c77ac */ /* 0x000ee20008000800 */
[----:B------:R-:W4:Y:S01]  /*1640*/  LDCU UR13, c[0x0][0xb20] ;  /* 0x00016400ff0d77ac */ /* 0x000f220008000800 */
[----:B--2---:R-:W-:Y:S02]  /*1650*/  UIMAD.WIDE.U32 UR6, UR16, UR8, URZ ;  /* 0x00000008100672a5 */ /* 0x004fe4000f8e00ff */
[----:B------:R-:W-:Y:S02]  /*1660*/  UIMAD.WIDE.U32 UR4, UR20, UR11, URZ ;  /* 0x0000000b140472a5 */ /* 0x000fe4000f8e00ff */
[----:B---3--:R-:W-:Y:S02]  /*1670*/  UISETP.NE.AND UP2, UPT, UR12, 0x1, UPT ;  /* 0x000000010c00788c */ /* 0x008fe4000bf45270 */
[----:B------:R-:W-:Y:S01]  /*1680*/  UISETP.NE.AND UP1, UPT, UR10, 0x1, UPT ;  /* 0x000000010a00788c */ /* 0x000fe2000bf25270 */
[----:B------:R-:W-:-:S02]  /*1690*/  UMOV UR6, UR7 ;  /* 0x0000000700067c82 */ /* 0x000fc40008000000 */
[----:B------:R-:W-:Y:S01]  /*16a0*/  UMOV UR4, UR5 ;  /* 0x0000000500047c82 */ /* 0x000fe20008000000 */
[----:B------:R-:W-:Y:S02]  /*16b0*/  USHF.R.U32.HI UR6, URZ, UR9, UR6 ;  /* 0x00000009ff067299 */ /* 0x000fe40008011606 */
[----:B----4-:R-:W-:Y:S02]  /*16c0*/  USHF.R.U32.HI UR4, URZ, UR13, UR4 ;  /* 0x0000000dff047299 */ /* 0x010fe40008011604 */
[----:B------:R-:W-:Y:S02]  /*16d0*/  USEL UR5, UR16, UR6, !UP2 ;  /* 0x0000000610057287 */ /* 0x000fe4000d000000 */
[----:B------:R-:W-:-:S04]  /*16e0*/  USEL UR4, UR20, UR4, !UP1 ;  /* 0x0000000414047287 */ /* 0x000fc8000c800000 */
[----:B------:R-:W-:Y:S02]  /*16f0*/  UIADD3 UR6, UPT, UPT, UR5, -UR4, URZ ;  /* 0x8000000405067290 */ /* 0x000fe4000fffe0ff */
[----:B------:R-:W-:Y:S02]  /*1700*/  UIADD3 UR4, UPT, UPT, -UR5, UR4, URZ ;  /* 0x0000000405047290 */ /* 0x000fe4000fffe1ff */
[----:B------:R-:W-:Y:S02]  /*1710*/  UIMAD UR20, UR6, UR10, UR20 ;  /* 0x0000000a061472a4 */ /* 0x000fe4000f8e0214 */
[----:B------:R-:W-:-:S12]  /*1720*/  UIMAD UR16, UR4, UR12, UR16 ;  /* 0x0000000c041072a4 */ /* 0x000fd8000f8e0210 */
.L_x_19:
[----:B------:R-:W-:Y:S05]  /*1730*/  BRA.U !UP5, `(.L_x_20) ;  /* 0x000000010d0c7547 */ /* 0x000fea000b800000 */
[----:B------:R-:W-:Y:S01]  /*1740*/  UCGABAR_WAIT ;  /* 0x0000000000007dc7 */ /* 0x000fe20008000000 */
[----:B------:R-:W-:Y:S01]  /*1750*/  CCTL.IVALL ;  /* 0x00000000ff00798f */ /* 0x000fe20002000000 */
[----:B------:R-:W-:Y:S05]  /*1760*/  BRA `(.L_x_21) ;  /* 0x0000000000047947 */ /* 0x000fea0003800000 */
.L_x_20:
[----:B------:R-:W-:Y:S06]  /*1770*/  BAR.SYNC.DEFER_BLOCKING 0x0 ;  /* 0x0000000000007b1d */ /* 0x000fec0000010000 */
.L_x_21:
[----:B------:R-:W-:Y:S05]  /*1780*/  BRA.U UP0, `(.L_x_22) ;  /* 0x0000001100c87547 */ /* 0x000fea000b800000 */
[----:B------:R-:W2:Y:S01]  /*1790*/  LDCU UR7, c[0x0][0x38c] ;  /* 0x00007180ff0777ac */ /* 0x000ea20008000800 */
[----:B------:R-:W3:Y:S01]  /*17a0*/  S2UR UR8, SR_CgaCtaId ;  /* 0x00000000000879c3 */ /* 0x000ee20000008800 */
[----:B------:R-:W-:Y:S01]  /*17b0*/  PLOP3.LUT P1, PT, PT, PT, UP3, 0x80, 0x8 ;  /* 0x000000000008781c */ /* 0x000fe20003f2f038 */
[----:B------:R-:W-:Y:S01]  /*17c0*/  IMAD.MOV.U32 R12, RZ, RZ, 0x1 ;  /* 0x00000001ff0c7424 */ /* 0x000fe200078e00ff */
[----:B------:R-:W-:Y:S01]  /*17d0*/  UMOV UR21, 0x400 ;  /* 0x0000040000157882 */ /* 0x000fe20000000000 */
[----:B------:R-:W-:Y:S01]  /*17e0*/  USHF.L.U32 UR5, UR32, 0x5, URZ ;  /* 0x0000000520057899 */ /* 0x000fe200080006ff */
[----:B------:R-:W-:Y:S01]  /*17f0*/  ISETP.EQ.OR P2, PT, R0, RZ, P3 ;  /* 0x000000ff0000720c */ /* 0x000fe20001f42670 */
[----:B------:R-:W-:Y:S01]  /*1800*/  UISETP.NE.AND UP1, UPT, UR17, URZ, UPT ;  /* 0x000000ff1100728c */ /* 0x000fe2000bf25270 */
[----:B------:R-:W-:Y:S02]  /*1810*/  PLOP3.LUT P1, PT, P1, PT, PT, 0x8, 0x80 ;  /* 0x000000000080781c */ /* 0x000fe40000f2e170 */
[----:B------:R-:W-:Y:S01]  /*1820*/  CS2R R10, SRZ ;  /* 0x00000000000a7805 */ /* 0x000fe2000001ff00 */
[----:B------:R-:W-:Y:S01]  /*1830*/  IMAD.MOV.U32 R9, RZ, RZ, RZ ;  /* 0x000000ffff097224 */ /* 0x000fe200078e00ff */
[----:B------:R-:W4:Y:S01]  /*1840*/  LDCU UR43, c[0x0][0x370] ;  /* 0x00006e00ff2b77ac */ /* 0x000f220008000800 */
[----:B------:R-:W-:Y:S01]  /*1850*/  IMAD.MOV.U32 R8, RZ, RZ, 0x1 ;  /* 0x00000001ff087424 */ /* 0x000fe200078e00ff */
[----:B------:R-:W1:Y:S01]  /*1860*/  LDCU.64 UR28, c[0x0][0x348] ;  /* 0x00006900ff1c77ac */ /* 0x000e620008000a00 */
[----:B--2---:R-:W-:-:S02]  /*1870*/  UIADD3 UR6, UPT, UPT, UR7, 0x7f, URZ ;  /* 0x0000007f07067890 */ /* 0x004fc4000fffe0ff */
[----:B------:R-:W-:Y:S02]  /*1880*/  UIADD3 UR49, UPT, UPT, UR7, 0xfe, URZ ;  /* 0x000000fe07317890 */ /* 0x000fe4000fffe0ff */
[----:B------:R-:W-:Y:S02]  /*1890*/  USHF.R.S32.HI UR4, URZ, 0x1f, UR6 ;  /* 0x0000001fff047899 */ /* 0x000fe40008011406 */
[----:B---3--:R-:W-:Y:S02]  /*18a0*/  ULEA UR21, UR8, UR21, 0x18 ;  /* 0x0000001508157291 */ /* 0x008fe4000f8ec0ff */
[----:B------:R-:W-:Y:S02]  /*18b0*/  ULEA.HI UR4, UR4, UR6, URZ, 0x7 ;  /* 0x0000000604047291 */ /* 0x000fe4000f8f38ff */
[----:B------:R-:W-:Y:S02]  /*18c0*/  UIADD3 UR6, UPT, UPT, UR7, -0x1, URZ ;  /* 0xffffffff07067890 */ /* 0x000fe4000fffe0ff */
[----:B------:R-:W-:-:S02]  /*18d0*/  USHF.R.S32.HI UR45, URZ, 0x7, UR4 ;  /* 0x00000007ff2d7899 */ /* 0x000fc40008011404 */
[----:B------:R-:W-:Y:S02]  /*18e0*/  UISETP.GE.U32.AND UP2, UPT, UR6, -0xff, UPT ;  /* 0xffffff010600788c */ /* 0x000fe4000bf46070 */
[----:B------:R-:W-:Y:S01]  /*18f0*/  UISETP.LT.U32.AND UP0, UPT, UR45, 0x4, UPT ;  /* 0x000000042d00788c */ /* 0x000fe2000bf01070 */
[----:B------:R-:W2:Y:S03]  /*1900*/  LDCU UR41, c[0x0][0x374] ;  /* 0x00006e80ff2977ac */ /* 0x000ea60008000800 */
[----:B------:R-:W-:Y:S02]  /*1910*/  USEL UR44, UR45, 0x4, UP0 ;  /* 0x000000042d2c7887 */ /* 0x000fe40008000000 */
[----:B------:R-:W-:Y:S02]  /*1920*/  ULOP3.LUT UR46, UR5, 0x20, URZ, 0xe2, !UPT ;  /* 0x00000020052e7892 */ /* 0x000fe4000f8ee2ff */
[----:B------:R-:W-:-:S02]  /*1930*/  UIADD3 UR24, UPT, UPT, UR44, -0x1, URZ ;  /* 0xffffffff2c187890 */ /* 0x000fc4000fffe0ff */
[----:B------:R-:W-:Y:S02]  /*1940*/  @UP2 UIADD3 UR24, UPT, UPT, UR44, URZ, URZ ;  /* 0x000000ff2c182290 */ /* 0x000fe4000fffe0ff */
[----:B------:R-:W-:Y:S02]  /*1950*/  USEL UR25, UR48, 0x2, UP1 ;  /* 0x0000000230197887 */ /* 0x000fe40008800000 */
[----:B------:R-:W-:Y:S02]  /*1960*/  UIADD3 UR38, UPT, UPT, UR21, 0x6400, UR31 ;  /* 0x0000640015267890 */ /* 0x000fe4000fffe01f */
[----:B------:R-:W-:Y:S02]  /*1970*/  UIADD3 UR37, UPT, UPT, UR21, 0xe400, UR30 ;  /* 0x0000e40015257890 */ /* 0x000fe4000fffe01e */
[----:B------:R-:W-:Y:S02]  /*1980*/  UIADD3 UR47, UPT, UPT, UR45, -UR44, URZ ;  /* 0x8000002c2d2f7290 */ /* 0x000fe4000fffe0ff */
[----:B------:R-:W-:Y:S01]  /*1990*/  UIADD3 UR24, UPT, UPT, UR24, 0x1, URZ ;  /* 0x0000000118187890 */ /* 0x000fe2000fffe0ff */
[----:B-12-4-:R-:W-:-:S11]  /*19a0*/  UMOV UR7, URZ ;  /* 0x000000ff00077c82 */ /* 0x016fd60008000000 */
.L_x_42:
[----:B-1----:R-:W1:Y:S02]  /*19b0*/  S2UR UR4, SR_CgaCtaId ;  /* 0x00000000000479c3 */ /* 0x002e640000008800 */
[----:B-1----:R-:W-:-:S09]  /*19c0*/  UISETP.NE.AND UP0, UPT, UR4, URZ, UPT ;  /* 0x000000ff0400728c */ /* 0x002fd2000bf05270 */
[----:B------:R-:W-:Y:S05]  /*19d0*/  BRA.U UP0, `(.L_x_23) ;  /* 0x0000000100287547 */ /* 0x000fea000b800000 */
[----:B------:R-:W-:Y:S02]  /*19e0*/  LEA R0, R9, UR21, 0x3 ;  /* 0x0000001509007c11 */ /* 0x000fe4000f8e18ff */
[----:B------:R-:W-:-:S04]  /*19f0*/  SHF.L.U32 R3, R8, 0x1f, RZ ;  /* 0x0000001f08037819 */ /* 0x000fc800000006ff */
[----:B------:R-:W1:Y:S02]  /*1a00*/  SYNCS.PHASECHK.TRANS64.TRYWAIT P0, [R0+URZ+0x100], R3 ;  /* 0x00010003000075a7 */ /* 0x000e6400080011ff */
[----:B-1----:R-:W-:Y:S05]  /*1a10*/  @!P0 BRA `(.L_x_24) ;  /* 0x0000007c00948947 */ /* 0x002fea0003800000 */
.L_x_132:
[----:B------:R2:W-:Y:S01]  /*1a20*/  SYNCS.ARRIVE.TRANS64.A1T0 RZ, [R0+URZ+0xf0], RZ ;  /* 0x0000f0ff00ff79a7 */ /* 0x0005e200081000ff */
[----:B------:R-:W-:-:S05]  /*1a30*/  VIADD R9, R9, 0x1 ;  /* 0x0000000109097836 */ /* 0x000fca0000000000 */
[----:B------:R-:W-:-:S04]  /*1a40*/  ISETP.NE.AND P0, PT, R9, 0x2, PT ;  /* 0x000000020900780c */ /* 0x000fc80003f05270 */
[----:B-1----:R-:W-:Y:S02]  /*1a50*/  SEL R3, RZ, 0x1, P0 ;  /* 0x00000001ff037807 */ /* 0x002fe40000000000 */
[----:B------:R-:W-:Y:S02]  /*1a60*/  SEL R9, R9, RZ, P0 ;  /* 0x000000ff09097207 */ /* 0x000fe40000000000 */
[----:B------:R-:W-:-:S07]  /*1a70*/  LOP3.LUT R8, R8, R3, RZ, 0x3c, !PT ;  /* 0x0000000308087212 */ /* 0x000fce00078e3cff */
.L_x_23:
[----:B------:R-:W-:Y:S01]  /*1a80*/  ULEA UR4, UR7, UR21, 0x3 ;  /* 0x0000001507047291 */ /* 0x000fe2000f8e18ff */
[----:B--2---:R-:W-:Y:S01]  /*1a90*/  SHF.L.U32 R0, R12, 0x1f, RZ ;  /* 0x0000001f0c007819 */ /* 0x004fe200000006ff */
[----:B------:R-:W-:Y:S02]  /*1aa0*/  UISETP.GE.U32.AND UP0, UPT, UR49, 0xff, UPT ;  /* 0x000000ff3100788c */ /* 0x000fe4000bf06070 */
[----:B------:R-:W-:Y:S02]  /*1ab0*/  ULEA UR11, UR20, UR50, 0x1 ;  /* 0x00000032140b7291 */ /* 0x000fe4000f8e08ff */
[----:B------:R-:W-:Y:S02]  /*1ac0*/  ULEA UR35, UR16, UR46, 0x6 ;  /* 0x0000002e10237291 */ /* 0x000fe4000f8e30ff */
[----:B------:R-:W-:Y:S01]  /*1ad0*/  USHF.L.U32 UR11, UR11, 0x7, URZ ;  /* 0x000000070b0b7899 */ /* 0x000fe200080006ff */
[----:B------:R1:W2:Y:S01]  /*1ae0*/  SYNCS.PHASECHK.TRANS64.TRYWAIT P0, [UR4+0x20], R0 ;  /* 0x00002000ff0075a7 */ /* 0x0002a20008001104 */
[----:B------:R-:W-:Y:S01]  /*1af0*/  UMOV UR6, URZ ;  /* 0x000000ff00067c82 */ /* 0x000fe20008000000 */
[----:B------:R-:W-:Y:S09]  /*1b00*/  BRA.U !UP0, `(.L_x_25) ;  /* 0x0000000108c07547 */ /* 0x000ff2000b800000 */
[----:B------:R-:W-:Y:S01]  /*1b10*/  UMOV UR13, URZ ;  /* 0x000000ff000d7c82 */ /* 0x000fe20008000000 */
[----:B------:R-:W-:-:S05]  /*1b20*/  UMOV UR4, UR7 ;  /* 0x0000000700047c82 */ /* 0x000fca0008000000 */
.L_x_31:
[----:B------:R-:W-:Y:S01]  /*1b30*/  ULEA UR33, UR4, UR21, 0x3 ;  /* 0x0000001504217291 */ /* 0x000fe2000f8e18ff */
[----:B--2---:R-:W-:Y:S01]  /*1b40*/  @!P3 MOV R2, 0xa000 ;  /* 0x0000a0000002b802 */ /* 0x004fe20000000f00 */
[----:B--2-4-:R-:W-:Y:S10]  /*1b50*/  @P0 BRA `(.L_x_26) ;  /* 0x00000000000c0947 */ /* 0x014ff40003800000 */
[----:B------:R-:W-:-:S04]  /*1b60*/  SHF.L.U32 R3, R12, 0x1f, RZ ;  /* 0x0000001f0c037819 */ /* 0x000fc800000006ff */
[----:B------:R-:W2:Y:S02]  /*1b70*/  SYNCS.PHASECHK.TRANS64.TRYWAIT P0, [UR33+0x20], R3 ;  /* 0x00002003ff0075a7 */ /* 0x000ea40008001121 */
[----:B--2---:R-:W-:Y:S05]  /*1b80*/  @!P0 BRA `(.L_x_27) ;  /* 0x0000007c004c8947 */ /* 0x004fea0003800000 */
.L_x_26:
[----:B------:R2:W-:Y:S01]  /*1b90*/  @!P3 SYNCS.ARRIVE.TRANS64 RZ, [UR33], R2 ;  /* 0x00000002ffffb9a7 */ /* 0x0005e20008000021 */
[----:B------:R-:W-:-:S04]  /*1ba0*/  ULOP3.LUT UR5, UR25, 0x2, URZ, 0xfc, !UPT ;  /* 0x0000000219057892 */ /* 0x000fc8000f8efcff */
[----:B------:R-:W-:-:S09]  /*1bb0*/  UISETP.NE.AND UP0, UPT, UR5, 0x2, UPT ;  /* 0x000000020500788c */ /* 0x000fd2000bf05270 */
[----:B------:R-:W-:Y:S05]  /*1bc0*/  BRA.U UP0, `(.L_x_28) ;  /* 0x0000000100047547 */ /* 0x000fea000b800000 */
[----:B------:R-:W-:Y:S05]  /*1bd0*/  BPT.TRAP 0x1 ;  /* 0x000000040000795c */ /* 0x000fea0000300000 */
.L_x_28:
[----:B------:R-:W-:Y:S04]  /*1be0*/  BSSY.RECONVERGENT B0, `(.L_x_29) ;  /* 0x0000003000007945 */ /* 0x000fe80003800200 */
[----:B------:R-:W-:Y:S05]  /*1bf0*/  @P2 BRA `(.L_x_30) ;  /* 0x0000000000042947 */ /* 0x000fea0003800000 */
[----:B------:R-:W-:Y:S05]  /*1c00*/  BPT.TRAP 0x1 ;  /* 0x000000040000795c */ /* 0x000fea0000300000 */
.L_x_30:
[----:B------:R-:W-:Y:S05]  /*1c10*/  BSYNC.RECONVERGENT B0 ;  /* 0x0000000000007941 */ /* 0x000fea0003800200 */
.L_x_29:
[----:B------:R-:W-:Y:S02]  /*1c20*/  UIADD3 UR5, UPT, UPT, UR4, 0x1, URZ ;  /* 0x0000000104057890 */ /* 0x000fe4000fffe0ff */
[----:B------:R-:W-:Y:S02]  /*1c30*/  ULEA UR32, UR4, UR31, 0xd ;  /* 0x0000001f04207291 */ /* 0x000fe4000f8e68ff */
[----:B------:R-:W-:Y:S02]  /*1c40*/  UISETP.NE.AND UP0, UPT, UR5, 0x4, UPT ;  /* 0x000000040500788c */ /* 0x000fe4000bf05270 */
[----:B------:R-:W-:Y:S02]  /*1c50*/  ULEA UR8, UR4, UR30, 0xf ;  /* 0x0000001e04087291 */ /* 0x000fe4000f8e78ff */
[----:B------:R-:W-:Y:S02]  /*1c60*/  USEL UR6, URZ, 0x1, UP0 ;  /* 0x00000001ff067887 */ /* 0x000fe40008000000 */
[----:B------:R-:W-:-:S02]  /*1c70*/  USEL UR7, UR5, URZ, UP0 ;  /* 0x000000ff05077287 */ /* 0x000fc40008000000 */
[----:B------:R-:W-:Y:S02]  /*1c80*/  UIADD3 UR4, UP0, UPT, UR28, 0x180, URZ ;  /* 0x000001801c047890 */ /* 0x000fe4000ff1e0ff */
[----:B------:R-:W-:Y:S01]  /*1c90*/  ULEA UR5, UR7, UR21, 0x3 ;  /* 0x0000001507057291 */ /* 0x000fe2000f8e18ff */
[----:B------:R-:W-:Y:S01]  /*1ca0*/  LOP3.LUT R12, R12, UR6, RZ, 0x3c, !PT ;  /* 0x000000060c0c7c12 */ /* 0x000fe2000f8e3cff */
[----:B------:R-:W-:Y:S02]  /*1cb0*/  USHF.L.U32 UR34, UR13, 0x7, URZ ;  /* 0x000000070d227899 */ /* 0x000fe400080006ff */
[----:B------:R-:W-:Y:S01]  /*1cc0*/  UIADD3 UR13, UPT, UPT, UR13, 0x1, URZ ;  /* 0x000000010d0d7890 */ /* 0x000fe2000fffe0ff */
[----:B-1----:R-:W-:Y:S01]  /*1cd0*/  SHF.L.U32 R0, R12, 0x1f, RZ ;  /* 0x0000001f0c007819 */ /* 0x002fe200000006ff */
[----:B------:R-:W-:Y:S02]  /*1ce0*/  UIADD3 UR14, UP1, UPT, UR28, 0x80, URZ ;  /* 0x000000801c0e7890 */ /* 0x000fe4000ff3e0ff */
[----:B------:R-:W-:Y:S01]  /*1cf0*/  UIADD3 UR32, UPT, UPT, UR21, 0x6400, UR32 ;  /* 0x0000640015207890 */ /* 0x000fe2000fffe020 */
[----:B------:R3:W4:Y:S01]  /*1d00*/  SYNCS.PHASECHK.TRANS64.TRYWAIT P0, [UR5+0x20], R0 ;  /* 0x00002000ff0075a7 */ /* 0x0007220008001105 */
[----:B------:R-:W-:-:S02]  /*1d10*/  UIADD3.X UR5, UPT, UPT, URZ, UR29, URZ, UP0, !UPT ;  /* 0x0000001dff057290 */ /* 0x000fc400087fe4ff */
[----:B------:R-:W-:Y:S02]  /*1d20*/  UISETP.NE.AND UP0, UPT, UR13, UR24, UPT ;  /* 0x000000180d00728c */ /* 0x000fe4000bf05270 */
[----:B------:R-:W-:Y:S02]  /*1d30*/  UIADD3.X UR15, UPT, UPT, URZ, UR29, URZ, UP1, !UPT ;  /* 0x0000001dff0f7290 */ /* 0x000fe40008ffe4ff */
[----:B------:R-:W-:Y:S02]  /*1d40*/  UPRMT UR16, URZ, 0x5410, UR27 ;  /* 0x00005410ff107896 */ /* 0x000fe4000800001b */
[----:B------:R-:W-:Y:S02]  /*1d50*/  UIADD3 UR8, UPT, UPT, UR21, 0xe400, UR8 ;  /* 0x0000e40015087890 */ /* 0x000fe4000fffe008 */
[----:B------:R-:W-:Y:S01]  /*1d60*/  UPRMT UR6, URZ, 0x5410, UR26 ;  /* 0x00005410ff067896 */ /* 0x000fe2000800001a */
[----:B------:R-:W-:Y:S01]  /*1d70*/  UMOV UR18, 0x0 ;  /* 0x0000000000127882 */ /* 0x000fe20000000000 */
[----:B------:R-:W-:Y:S01]  /*1d80*/  UMOV UR19, 0x10000000 ;  /* 0x1000000000137882 */ /* 0x000fe20000000000 */
[----:B------:R-:W-:Y:S01]  /*1d90*/  UMOV UR12, UR36 ;  /* 0x00000024000c7c82 */ /* 0x000fe20008000000 */
[----:B------:R-:W-:Y:S01]  /*1da0*/  UMOV UR9, UR33 ;  /* 0x0000002100097c82 */ /* 0x000fe20008000000 */
[----:B------:R-:W-:Y:S01]  /*1db0*/  UMOV UR10, UR34 ;  /* 0x00000022000a7c82 */ /* 0x000fe20008000000 */
[----:B------:R-:W-:Y:S03]  /*1dc0*/  UTMALDG.3D.MULTICAST [UR32], [UR14], UR16, desc[UR18] ;  /* 0x000012200e0073b4 */ /* 0x000fe60008011810 */
[----:B------:R1:W-:Y:S02]  /*1dd0*/  UTMALDG.3D.MULTICAST [UR8], [UR4], UR6, desc[UR18] ;  /* 0x00001208040073b4 */ /* 0x0003e40008011806 */
[----:B-1----:R-:W-:Y:S01]  /*1de0*/  UMOV UR6, UR24 ;  /* 0x0000001800067c82 */ /* 0x002fe20008000000 */
[----:B------:R-:W-:Y:S01]  /*1df0*/  UMOV UR4, UR7 ;  /* 0x0000000700047c82 */ /* 0x000fe20008000000 */
[----:B---3--:R-:W-:Y:S05]  /*1e00*/  BRA.U UP0, `(.L_x_31) ;  /* 0xfffffffd00487547 */ /* 0x008fea000b83ffff */
.L_x_25:
[----:B------:R-:W-:Y:S01]  /*1e10*/  ULEA UR4, UR7, UR21, 0x3 ;  /* 0x0000001507047291 */ /* 0x000fe2000f8e18ff */
[----:B-1----:R-:W-:Y:S01]  /*1e20*/  SHF.L.U32 R0, R12, 0x1f, RZ ;  /* 0x0000001f0c007819 */ /* 0x002fe200000006ff */
[----:B------:R-:W-:Y:S01]  /*1e30*/  @!P1 SYNCS.ARRIVE.TRANS64.A1T0 RZ, [UR21+0x88], RZ ;  /* 0x000088ffffff99a7 */ /* 0x000fe20008100015 */
[----:B------:R-:W-:-:S06]  /*1e40*/  UISETP.GT.AND UP0, UPT, UR45, UR44, UPT ;  /* 0x0000002c2d00728c */ /* 0x000fcc000bf04270 */
[----:B--2-4-:R1:W2:Y:S03]  /*1e50*/  SYNCS.PHASECHK.TRANS64.TRYWAIT P0, [UR4+0x20], R0 ;  /* 0x00002000ff0075a7 */ /* 0x0142a60008001104 */
[----:B------:R-:W-:Y:S05]  /*1e60*/  BRA.U !UP0, `(.L_x_32) ;  /* 0x0000000108bc7547 */ /* 0x000fea000b800000 */
[----:B------:R-:W-:Y:S01]  /*1e70*/  UIADD3 UR13, UPT, UPT, UR47, UR6, URZ ;  /* 0x000000062f0d7290 */ /* 0x000fe2000fffe0ff */
[----:B------:R-:W-:-:S11]  /*1e80*/  UMOV UR4, UR7 ;  /* 0x0000000700047c82 */ /* 0x000fd60008000000 */
.L_x_38:
[----:B------:R-:W-:Y:S01]  /*1e90*/  ULEA UR17, UR4, UR21, 0x3 ;  /* 0x0000001504117291 */ /* 0x000fe2000f8e18ff */
[----:B--2---:R-:W-:Y:S01]  /*1ea0*/  @!P3 MOV R2, 0xa000 ;  /* 0x0000a0000002b802 */ /* 0x004fe20000000f00 */
[----:B--2-4-:R-:W-:Y:S10]  /*1eb0*/  @P0 BRA `(.L_x_33) ;  /* 0x00000000000c0947 */ /* 0x014ff40003800000 */
[----:B------:R-:W-:-:S04]  /*1ec0*/  SHF.L.U32 R3, R12, 0x1f, RZ ;  /* 0x0000001f0c037819 */ /* 0x000fc800000006ff */
[----:B------:R-:W2:Y:S02]  /*1ed0*/  SYNCS.PHASECHK.TRANS64.TRYWAIT P0, [UR17+0x20], R3 ;  /* 0x00002003ff0075a7 */ /* 0x000ea40008001111 */
[----:B--2---:R-:W-:Y:S05]  /*1ee0*/  @!P0 BRA `(.L_x_34) ;  /* 0x00000078008c8947 */ /* 0x004fea0003800000 */
.L_x_33:
[----:B------:R2:W-:Y:S01]  /*1ef0*/  @!P3 SYNCS.ARRIVE.TRANS64 RZ, [UR17], R2 ;  /* 0x00000002ffffb9a7 */ /* 0x0005e20008000011 */
[----:B------:R-:W-:-:S04]  /*1f00*/  ULOP3.LUT UR5, UR25, 0x2, URZ, 0xfc, !UPT ;  /* 0x0000000219057892 */ /* 0x000fc8000f8efcff */
[----:B------:R-:W-:-:S09]  /*1f10*/  UISETP.NE.AND UP0, UPT, UR5, 0x2, UPT ;  /* 0x000000020500788c */ /* 0x000fd2000bf05270 */
[----:B------:R-:W-:Y:S05]  /*1f20*/  BRA.U UP0, `(.L_x_35) ;  /* 0x0000000100047547 */ /* 0x000fea000b800000 */
[----:B------:R-:W-:Y:S05]  /*1f30*/  BPT.TRAP 0x1 ;  /* 0x000000040000795c */ /* 0x000fea0000300000 */
.L_x_35:
[----:B------:R-:W-:Y:S04]  /*1f40*/  BSSY.RECONVERGENT B0, `(.L_x_36) ;  /* 0x0000003000007945 */ /* 0x000fe80003800200 */
[----:B------:R-:W-:Y:S05]  /*1f50*/  @P2 BRA `(.L_x_37) ;  /* 0x0000000000042947 */ /* 0x000fea0003800000 */
[----:B------:R-:W-:Y:S05]  /*1f60*/  BPT.TRAP 0x1 ;  /* 0x000000040000795c */ /* 0x000fea0000300000 */
.L_x_37:
[----:B------:R-:W-:Y:S05]  /*1f70*/  BSYNC.RECONVERGENT B0 ;  /* 0x0000000000007941 */ /* 0x000fea0003800200 */
.L_x_36:
[----:B------:R-:W-:Y:S02]  /*1f80*/  UIADD3 UR5, UPT, UPT, UR4, 0x1, URZ ;  /* 0x0000000104057890 */ /* 0x000fe4000fffe0ff */
[----:B------:R-:W-:Y:S02]  /*1f90*/  UIADD3 UR14, UP1, UPT, UR28, 0x80, URZ ;  /* 0x000000801c0e7890 */ /* 0x000fe4000ff3e0ff */
[----:B------:R-:W-:Y:S02]  /*1fa0*/  UISETP.NE.AND UP0, UPT, UR5, 0x4, UPT ;  /* 0x000000040500788c */ /* 0x000fe4000bf05270 */
[----:B------:R-:W-:Y:S02]  /*1fb0*/  ULEA UR16, UR4, UR38, 0xd ;  /* 0x0000002604107291 */ /* 0x000fe4000f8e68ff */
[----:B------:R-:W-:Y:S02]  /*1fc0*/  USEL UR8, URZ, 0x1, UP0 ;  /* 0x00000001ff087887 */ /* 0x000fe40008000000 */
[----:B------:R-:W-:-:S02]  /*1fd0*/  USEL UR7, UR5, URZ, UP0 ;  /* 0x000000ff05077287 */ /* 0x000fc40008000000 */
[----:B------:R-:W-:Y:S02]  /*1fe0*/  UIADD3 UR22, UP0, UPT, UR28, 0x180, URZ ;  /* 0x000001801c167890 */ /* 0x000fe4000ff1e0ff */
[----:B------:R-:W-:Y:S01]  /*1ff0*/  ULEA UR5, UR7, UR21, 0x3 ;  /* 0x0000001507057291 */ /* 0x000fe2000f8e18ff */
[----:B------:R-:W-:Y:S01]  /*2000*/  LOP3.LUT R12, R12, UR8, RZ, 0x3c, !PT ;  /* 0x000000080c0c7c12 */ /* 0x000fe2000f8e3cff */
[----:B------:R-:W-:Y:S02]  /*2010*/  ULEA UR8, UR4, UR37, 0xf ;  /* 0x0000002504087291 */ /* 0x000fe4000f8e78ff */
[----:B------:R-:W-:Y:S01]  /*2020*/  USHF.L.U32 UR18, UR6, 0x7, URZ ;  /* 0x0000000706127899 */ /* 0x000fe200080006ff */
[----:B-1----:R-:W-:Y:S01]  /*2030*/  SHF.L.U32 R0, R12, 0x1f, RZ ;  /* 0x0000001f0c007819 */ /* 0x002fe200000006ff */
[----:B------:R-:W-:Y:S02]  /*2040*/  UPRMT UR4, URZ, 0x5410, UR27 ;  /* 0x00005410ff047896 */ /* 0x000fe4000800001b */
[----:B------:R-:W-:Y:S01]  /*2050*/  UIADD3.X UR15, UPT, UPT, URZ, UR29, URZ, UP1, !UPT ;  /* 0x0000001dff0f7290 */ /* 0x000fe20008ffe4ff */
[----:B------:R3:W4:Y:S01]  /*2060*/  SYNCS.PHASECHK.TRANS64.TRYWAIT P0, [UR5+0x20], R0 ;  /* 0x00002000ff0075a7 */ /* 0x0007220008001105 */
[----:B------:R-:W-:-:S02]  /*2070*/  UPRMT UR5, URZ, 0x5410, UR26 ;  /* 0x00005410ff057896 */ /* 0x000fc4000800001a */
[----:B------:R-:W-:Y:S01]  /*2080*/  UIADD3.X UR23, UPT, UPT, URZ, UR29, URZ, UP0, !UPT ;  /* 0x0000001dff177290 */ /* 0x000fe200087fe4ff */
[----:B------:R-:W-:Y:S01]  /*2090*/  UMOV UR32, 0x0 ;  /* 0x0000000000207882 */ /* 0x000fe20000000000 */
[----:B------:R-:W-:Y:S01]  /*20a0*/  UMOV UR33, 0x10000000 ;  /* 0x1000000000217882 */ /* 0x000fe20000000000 */
[----:B------:R-:W-:Y:S01]  /*20b0*/  UMOV UR19, UR35 ;  /* 0x0000002300137c82 */ /* 0x000fe20008000000 */
[----:B------:R-:W-:Y:S01]  /*20c0*/  UMOV UR20, UR36 ;  /* 0x0000002400147c82 */ /* 0x000fe20008000000 */
[----:B------:R-:W-:Y:S01]  /*20d0*/  UMOV UR12, UR36 ;  /* 0x00000024000c7c82 */ /* 0x000fe20008000000 */
[----:B------:R-:W-:Y:S01]  /*20e0*/  UMOV UR9, UR17 ;  /* 0x0000001100097c82 */ /* 0x000fe20008000000 */
[----:B------:R-:W-:Y:S01]  /*20f0*/  UMOV UR10, UR18 ;  /* 0x00000012000a7c82 */ /* 0x000fe20008000000 */
[----:B------:R1:W-:Y:S01]  /*2100*/  UTMALDG.3D.MULTICAST [UR16], [UR14], UR4, desc[UR32] ;  /* 0x000020100e0073b4 */ /* 0x0003e20008011804 */
[----:B------:R-:W-:-:S04]  /*2110*/  UIADD3 UR6, UPT, UPT, UR6, 0x1, URZ ;  /* 0x0000000106067890 */ /* 0x000fc8000fffe0ff */
[----:B------:R-:W-:Y:S01]  /*2120*/  UISETP.NE.AND UP0, UPT, UR6, UR13, UPT ;  /* 0x0000000d0600728c */ /* 0x000fe2000bf05270 */
[----:B------:R3:W-:Y:S01]  /*2130*/  UTMALDG.3D.MULTICAST [UR8], [UR22], UR5, desc[UR32] ;  /* 0x00002008160073b4 */ /* 0x0007e20008011805 */
[----:B-1----:R-:W-:-:S07]  /*2140*/  UMOV UR4, UR7 ;  /* 0x0000000700047c82 */ /* 0x002fce0008000000 */
[----:B---3--:R-:W-:Y:S05]  /*2150*/  BRA.U UP0, `(.L_x_38) ;  /* 0xfffffffd004c7547 */ /* 0x008fea000b83ffff */
.L_x_32:
[C---:B------:R-:W-:Y:S01]  /*2160*/  LEA R3, R11.reuse, UR21, 0x3 ;  /* 0x000000150b037c11 */ /* 0x040fe2000f8e18ff */
[----:B------:R-:W-:Y:S01]  /*2170*/  NOP ;  /* 0x0000000000007918 */ /* 0x000fe20000000000 */
[----:B-1----:R-:W-:Y:S02]  /*2180*/  SHF.L.U32 R0, R10, 0x1f, RZ ;  /* 0x0000001f0a007819 */ /* 0x002fe400000006ff */
[----:B------:R-:W-:Y:S02]  /*2190*/  LEA R5, R11, UR21, 0x4 ;  /* 0x000000150b057c11 */ /* 0x000fe4000f8e20ff */
[----:B--2-4-:R-:W1:Y:S02]  /*21a0*/  SYNCS.PHASECHK.TRANS64.TRYWAIT P0, [R3+URZ+0x90], R0 ;  /* 0x00009000030075a7 */ /* 0x014e6400080011ff */
[----:B-1----:R-:W-:Y:S05]  /*21b0*/  @!P0 BRA `(.L_x_39) ;  /* 0x0000007400f08947 */ /* 0x002fea0003800000 */
.L_x_135:
[----:B------:R-:W2:Y:S01]  /*21c0*/  LDS.128 R4, [R5+0x120] ;  /* 0x0001200005047984 */ /* 0x000ea20000000c00 */
[----:B------:R-:W-:Y:S01]  /*21d0*/  UISETP.GE.AND UP0, UPT, UR42, 0x1, UPT ;  /* 0x000000012a00788c */ /* 0x000fe2000bf06270 */
[----:B------:R-:W-:Y:S01]  /*21e0*/  @!PT LDS RZ, [RZ] ;  /* 0x00000000fffff984 */ /* 0x000fe20000000800 */
[----:B------:R-:W-:Y:S01]  /*21f0*/  @!PT LDS RZ, [RZ] ;  /* 0x00000000fffff984 */ /* 0x000fe20000000800 */
[----:B------:R-:W-:Y:S01]  /*2200*/  @!PT LDS RZ, [RZ] ;  /* 0x00000000fffff984 */ /* 0x000fe20000000800 */
[----:B------:R-:W-:Y:S01]  /*2210*/  @!PT LDS RZ, [RZ] ;  /* 0x00000000fffff984 */ /* 0x000fe20000000800 */
[----:B------:R3:W-:Y:S06]  /*2220*/  MEMBAR.ALL.CTA ;  /* 0x0000000000007992 */ /* 0x0007ec0000008000 */
[----:B---3--:R-:W3:Y:S01]  /*2230*/  FENCE.VIEW.ASYNC.S ;  /* 0x00000000000073c6 */ /* 0x008ee20000000000 */
[----:B--2---:R-:W-:-:S13]  /*2240*/  LOP3.LUT P0, RZ, R6, 0x1, RZ, 0xc0, !PT ;  /* 0x0000000106ff7812 */ /* 0x004fda000780c0ff */
[----:B---3--:R-:W-:Y:S01]  /*2250*/  VOTEU.ANY UP1, P0 ;  /* 0x0000000000ff7886 */ /* 0x008fe20000020100 */
[----:B------:R-:W-:-:S13]  /*2260*/  PLOP3.LUT P0, PT, PT, PT, UP1, 0x80, 0x8 ;  /* 0x000000000008781c */ /* 0x000fda0003f0f018 */
[----:B-1----:R-:W-:Y:S02]  /*2270*/  @P0 LOP3.LUT R0, R5, 0xffff, RZ, 0xc0, !PT ;  /* 0x0000ffff05000812 */ /* 0x002fe400078ec0ff */
[----:B------:R-:W-:Y:S02]  /*2280*/  @P0 MOV R2, R4 ;  /* 0x0000000400020202 */ /* 0x000fe40000000f00 */
[----:B------:R-:W-:Y:S01]  /*2290*/  @P0 R2UR UR5, R0 ;  /* 0x00000000000502ca */ /* 0x000fe200000e0000 */
[----:B------:R-:W-:Y:S01]  /*22a0*/  VIADD R0, R3, 0xa0 ;  /* 0x000000a003007836 */ /* 0x000fe20000000000 */
[----:B------:R-:W-:Y:S02]  /*22b0*/  @P0 SHF.R.U32.HI R4, RZ, 0x10, R5 ;  /* 0x00000010ff040819 */ /* 0x000fe40000011605 */
[----:B------:R-:W-:Y:S02]  /*22c0*/  @P0 R2UR UR6, R2 ;  /* 0x00000000020602ca */ /* 0x000fe400000e0000 */
[----:B------:R-:W-:-:S02]  /*22d0*/  PRMT R0, RZ, 0x654, R0 ;  /* 0x00000654ff007816 */ /* 0x000fc40000000000 */
[----:B------:R-:W-:Y:S02]  /*22e0*/  @P0 R2UR UR4, R4 ;  /* 0x00000000040402ca */ /* 0x000fe400000e0000 */
[----:B------:R1:W-:Y:S03]  /*22f0*/  SYNCS.ARRIVE.TRANS64.RED.A1T0 RZ, [R0+URZ], RZ ;  /* 0x000000ff00ff79a7 */ /* 0x0003e600081004ff */
[----:B------:R-:W-:-:S04]  /*2300*/  @UP1 UMOV UR39, UR5 ;  /* 0x0000000500271c82 */ /* 0x000fc80008000000 */
[----:B------:R-:W-:-:S04]  /*2310*/  @UP1 UMOV UR40, UR6 ;  /* 0x0000000600281c82 */ /* 0x000fc80008000000 */
[----:B------:R-:W-:Y:S01]  /*2320*/  @UP1 UMOV UR36, UR4 ;  /* 0x0000000400241c82 */ /* 0x000fe20008000000 */
[----:B------:R-:W-:Y:S05]  /*2330*/  BRA.U !UP0, `(.L_x_40) ;  /* 0x0000000108d47547 */ /* 0x000fea000b800000 */
[----:B------:R-:W2:Y:S01]  /*2340*/  LDCU.128 UR12, c[0x0][0xb10] ;  /* 0x00016200ff0c77ac */ /* 0x000ea20008000c00 */
[----:B------:R-:W3:Y:S01]  /*2350*/  LDCU UR22, c[0x0][0xb20] ;  /* 0x00016400ff1677ac */ /* 0x000ee20008000800 */
[----:B------:R-:W4:Y:S01]  /*2360*/  LDCU UR20, c[0x0][0xb0c] ;  /* 0x00016180ff1477ac */ /* 0x000f220008000800 */
[----:B------:R-:W1:Y:S01]  /*2370*/  LDCU.64 UR8, c[0x0][0xb28] ;  /* 0x00016500ff0877ac */ /* 0x000e620008000a00 */
[----:B------:R-:W-:Y:S02]  /*2380*/  UISETP.NE.AND UP3, UPT, UR42, 0x1, UPT ;  /* 0x000000012a00788c */ /* 0x000fe4000bf65270 */
[----:B--2---:R-:W-:Y:S02]  /*2390*/  UIMAD.WIDE.U32 UR10, UR41, UR15, URZ ;  /* 0x0000000f290a72a5 */ /* 0x004fe4000f8e00ff */
[----:B------:R-:W-:Y:S02]  /*23a0*/  UIMAD.WIDE.U32 UR4, UR43, UR12, URZ ;  /* 0x0000000c2b0472a5 */ /* 0x000fe4000f8e00ff */
[----:B------:R-:W-:-:S02]  /*23b0*/  UISETP.NE.AND UP0, UPT, UR14, 0x1, UPT ;  /* 0x000000010e00788c */ /* 0x000fc4000bf05270 */
[----:B------:R-:W-:Y:S01]  /*23c0*/  UIMAD.WIDE.U32 UR18, UR39, UR15, URZ ;  /* 0x0000000f271272a5 */ /* 0x000fe2000f8e00ff */
[----:B------:R-:W-:Y:S02]  /*23d0*/  UMOV UR10, UR11 ;  /* 0x0000000b000a7c82 */ /* 0x000fe40008000000 */
[----:B------:R-:W-:Y:S01]  /*23e0*/  UMOV UR4, UR5 ;  /* 0x0000000500047c82 */ /* 0x000fe20008000000 */
[----:B---3--:R-:W-:Y:S02]  /*23f0*/  USHF.R.U32.HI UR10, URZ, UR22, UR10 ;  /* 0x00000016ff0a7299 */ /* 0x008fe4000801160a */
[----:B----4-:R-:W-:Y:S02]  /*2400*/  UISETP.NE.AND UP2, UPT, UR20, 0x1, UPT ;  /* 0x000000011400788c */ /* 0x010fe4000bf45270 */
[----:B------:R-:W-:Y:S02]  /*2410*/  USHF.R.U32.HI UR4, URZ, UR13, UR4 ;  /* 0x0000000dff047299 */ /* 0x000fe40008011604 */
[----:B------:R-:W-:-:S02]  /*2420*/  USEL UR5, UR41, UR10, !UP0 ;  /* 0x0000000a29057287 */ /* 0x000fc4000c000000 */
[----:B------:R-:W-:Y:S02]  /*2430*/  USEL UR6, UR43, UR4, !UP2 ;  /* 0x000000042b067287 */ /* 0x000fe4000d000000 */
[----:B-1----:R-:W-:Y:S01]  /*2440*/  UIMAD.WIDE.U32 UR10, UR5, UR8, URZ ;  /* 0x00000008050a72a5 */ /* 0x002fe2000f8e00ff */
[----:B------:R-:W-:Y:S01]  /*2450*/  UMOV UR4, UR19 ;  /* 0x0000001300047c82 */ /* 0x000fe20008000000 */
[----:B------:R-:W-:Y:S02]  /*2460*/  UIMAD.WIDE.U32 UR16, UR40, UR12, URZ ;  /* 0x0000000c281072a5 */ /* 0x000fe4000f8e00ff */
[----:B------:R-:W-:-:S03]  /*2470*/  UIMAD.WIDE.U32 UR18, UR6, UR8, URZ ;  /* 0x00000008061272a5 */ /* 0x000fc6000f8e00ff */
[----:B------:R-:W-:Y:S01]  /*2480*/  UMOV UR10, UR11 ;  /* 0x0000000b000a7c82 */ /* 0x000fe20008000000 */
[----:B------:R-:W-:Y:S02]  /*2490*/  USHF.R.U32.HI UR4, URZ, UR22, UR4 ;  /* 0x00000016ff047299 */ /* 0x000fe40008011604 */
[----:B------:R-:W-:Y:S01]  /*24a0*/  @UP3 USHF.R.U32.HI UR5, URZ, UR9, UR10 ;  /* 0x00000009ff053299 */ /* 0x000fe2000801160a */
[----:B------:R-:W-:Y:S01]  /*24b0*/  UMOV UR16, UR17 ;  /* 0x0000001100107c82 */ /* 0x000fe20008000000 */
[----:B------:R-:W-:Y:S01]  /*24c0*/  UMOV UR18, UR19 ;  /* 0x0000001300127c82 */ /* 0x000fe20008000000 */
[----:B------:R-:W-:Y:S02]  /*24d0*/  USHF.R.U32.HI UR13, URZ, UR13, UR16 ;  /* 0x0000000dff0d7299 */ /* 0x000fe40008011610 */
[----:B------:R-:W-:Y:S02]  /*24e0*/  USEL UR4, UR39, UR4, !UP0 ;  /* 0x0000000427047287 */ /* 0x000fe4000c000000 */
[----:B------:R-:W-:-:S02]  /*24f0*/  @UP3 USHF.R.U32.HI UR6, URZ, UR9, UR18 ;  /* 0x00000009ff063299 */ /* 0x000fc40008011612 */
[----:B------:R-:W-:Y:S02]  /*2500*/  UIMAD UR10, UR42, UR5, URZ ;  /* 0x000000052a0a72a4 */ /* 0x000fe4000f8e02ff */
[----:B------:R-:W-:Y:S02]  /*2510*/  USEL UR5, UR40, UR13, !UP2 ;  /* 0x0000000d28057287 */ /* 0x000fe4000d000000 */
[----:B------:R-:W-:Y:S02]  /*2520*/  UIMAD UR12, UR42, UR6, URZ ;  /* 0x000000062a0c72a4 */ /* 0x000fe4000f8e02ff */
[----:B------:R-:W-:Y:S02]  /*2530*/  UISETP.GE.AND UP0, UPT, UR4, UR10, UPT ;  /* 0x0000000a0400728c */ /* 0x000fe4000bf06270 */
[----:B------:R-:W-:Y:S02]  /*2540*/  UIMAD.WIDE.U32 UR10, UR4, UR8, URZ ;  /* 0x00000008040a72a5 */ /* 0x000fe4000f8e00ff */
[----:B------:R-:W-:-:S02]  /*2550*/  UISETP.GE.OR UP0, UPT, UR5, UR12, UP0 ;  /* 0x0000000c0500728c */ /* 0x000fc40008706670 */
        /* <DEDUP_REMOVED lines=19> */
.L_x_40:
[----:B------:R-:W2:Y:S02]  /*2690*/  LDCU UR4, c[0x0][0xb30] ;  /* 0x00016600ff0477ac */ /* 0x000ea40008000800 */
[----:B--2---:R-:W-:-:S09]  /*26a0*/  UISETP.NE.AND UP0, UPT, UR4, 0x1, UPT ;  /* 0x000000010400788c */ /* 0x004fd2000bf05270 */
[----:B------:R-:W-:Y:S05]  /*26b0*/  BRA.U UP0, `(.L_x_41) ;  /* 0x0000000100447547 */ /* 0x000fea000b800000 */
        /* <DEDUP_REMOVED lines=17> */
.L_x_41:
[----:B------:R-:W-:Y:S01]  /*27d0*/  VIADD R11, R11, 0x1 ;  /* 0x000000010b0b7836 */ /* 0x000fe20000000000 */
[----:B------:R-:W-:Y:S01]  /*27e0*/  R2UR UR4, R87 ;  /* 0x00000000570472ca */ /* 0x000fe200000e0000 */
[----:B------:R-:W-:Y:S01]  /*27f0*/  UIADD3 UR16, UPT, UPT, UR40, UR59, URZ ;  /* 0x0000003b28107290 */ /* 0x000fe2000fffe0ff */
[----:B------:R-:W-:Y:S02]  /*2800*/  PLOP3.LUT P1, PT, PT, PT, PT, 0x80, 0x8 ;  /* 0x000000000008781c */ /* 0x000fe40003f2f070 */
[----:B------:R-:W-:-:S04]  /*2810*/  ISETP.NE.AND P0, PT, R11, 0x2, PT ;  /* 0x000000020b00780c */ /* 0x000fc80003f05270 */
[----:B------:R-:W-:Y:S02]  /*2820*/  SEL R3, RZ, 0x1, P0 ;  /* 0x00000001ff037807 */ /* 0x000fe40000000000 */
[----:B------:R-:W-:Y:S02]  /*2830*/  SEL R11, R11, RZ, P0 ;  /* 0x000000ff0b0b7207 */ /* 0x000fe40000000000 */
[----:B------:R-:W-:Y:S01]  /*2840*/  LOP3.LUT R10, R10, R3, RZ, 0x3c, !PT ;  /* 0x000000030a0a7212 */ /* 0x000fe200078e3cff */
[----:B------:R-:W-:Y:S01]  /*2850*/  UIADD3 UR20, UPT, UPT, UR39, UR4, URZ ;  /* 0x0000000427147290 */ /* 0x000fe2000fffe0ff */
[----:B------:R-:W-:Y:S11]  /*2860*/  BRA.U UP1, `(.L_x_42) ;  /* 0xfffffff101507547 */ /* 0x000ff6000b83ffff */
[----:B------:R-:W-:Y:S01]  /*2870*/  UIADD3 UR21, UPT, UPT, UR21, 0x20, URZ ;  /* 0x0000002015157890 */ /* 0x000fe2000fffe0ff */
[----:B------:R-:W-:-:S03]  /*2880*/  SHF.L.U32 R3, R12, 0x1f, RZ ;  /* 0x0000001f0c037819 */ /* 0x000fc600000006ff */
[----:B------:R-:W-:-:S09]  /*2890*/  ULEA UR4, UR7, UR21, 0x3 ;  /* 0x0000001507047291 */ /* 0x000fd2000f8e18ff */
[----:B------:R-:W2:Y:S02]  /*28a0*/  SYNCS.PHASECHK.TRANS64.TRYWAIT P0, [UR4], R3 ;  /* 0x00000003ff0075a7 */ /* 0x000ea40008001104 */
[----:B--2---:R-:W-:Y:S05]  /*28b0*/  @!P0 BRA `(.L_x_43) ;  /* 0x0000007000448947 */ /* 0x004fea0003800000 */
.L_x_137:
[----:B------:R-:W-:-:S04]  /*28c0*/  UIADD3 UR4, UPT, UPT, UR7, 0x1, URZ ;  /* 0x0000000107047890 */ /* 0x000fc8000fffe0ff */
[----:B------:R-:W-:-:S04]  /*28d0*/  UISETP.NE.AND UP0, UPT, UR4, 0x4, UPT ;  /* 0x000000040400788c */ /* 0x000fc8000bf05270 */
[----:B------:R-:W-:Y:S02]  /*28e0*/  USEL UR6, URZ, 0x1, UP0 ;  /* 0x00000001ff067887 */ /* 0x000fe40008000000 */
[----:B------:R-:W-:-:S04]  /*28f0*/  USEL UR4, UR4, URZ, UP0 ;  /* 0x000000ff04047287 */ /* 0x000fc80008000000 */
[----:B------:R-:W-:Y:S01]  /*2900*/  ULEA UR5, UR4, UR21, 0x3 ;  /* 0x0000001504057291 */ /* 0x000fe2000f8e18ff */
[----:B------:R-:W-:-:S04]  /*2910*/  LOP3.LUT R2, R12, UR6, RZ, 0x3c, !PT ;  /* 0x000000060c027c12 */ /* 0x000fc8000f8e3cff */
[----:B-1----:R-:W-:-:S04]  /*2920*/  SHF.L.U32 R3, R2, 0x1f, RZ ;  /* 0x0000001f02037819 */ /* 0x002fc800000006ff */
[----:B------:R-:W1:Y:S02]  /*2930*/  SYNCS.PHASECHK.TRANS64.TRYWAIT P0, [UR5], R3 ;  /* 0x00000003ff0075a7 */ /* 0x000e640008001105 */
[----:B-1----:R-:W-:Y:S05]  /*2940*/  @!P0 BRA `(.L_x_44) ;  /* 0x0000007000388947 */ /* 0x002fea0003800000 */
.L_x_139:
        /* <DEDUP_REMOVED lines=9> */
.L_x_141:
[----:B------:R-:W-:-:S04]  /*29e0*/  UIADD3 UR4, UPT, UPT, UR4, 0x1, URZ ;  /* 0x0000000104047890 */ /* 0x000fc8000fffe0ff */
[----:B------:R-:W-:-:S04]  /*29f0*/  UISETP.NE.AND UP0, UPT, UR4, 0x4, UPT ;  /* 0x000000040400788c */ /* 0x000fc8000bf05270 */
[----:B------:R-:W-:Y:S02]  /*2a00*/  USEL UR5, URZ, 0x1, UP0 ;  /* 0x00000001ff057887 */ /* 0x000fe40008000000 */
[----:B------:R-:W-:-:S04]  /*2a10*/  USEL UR4, UR4, URZ, UP0 ;  /* 0x000000ff04047287 */ /* 0x000fc80008000000 */
[----:B------:R-:W-:Y:S01]  /*2a20*/  ULEA UR4, UR4, UR21, 0x3 ;  /* 0x0000001504047291 */ /* 0x000fe2000f8e18ff */
[----:B-1----:R-:W-:-:S04]  /*2a30*/  LOP3.LUT R3, R2, UR5, RZ, 0x3c, !PT ;  /* 0x0000000502037c12 */ /* 0x002fc8000f8e3cff */
[----:B------:R-:W-:Y:S01]  /*2a40*/  SHF.L.U32 R3, R3, 0x1f, RZ ;  /* 0x0000001f03037819 */ /* 0x000fe200000006ff */
[----:B------:R-:W-:-:S07]  /*2a50*/  IMAD.U32 R0, RZ, RZ, UR4 ;  /* 0x00000004ff007e24 */ /* 0x000fce000f8e00ff */
.L_x_46:
[----:B-1----:R1:W2:Y:S02]  /*2a60*/  SYNCS.PHASECHK.TRANS64.TRYWAIT P0, [R0+URZ], R3 ;  /* 0x00000003000075a7 */ /* 0x0022a400080011ff */
[----:B--2---:R-:W-:Y:S05]  /*2a70*/  @!P0 NANOSLEEP.SYNCS 0x989680 ;  /* 0x009896800000895d */ /* 0x004fea0003900000 */
[----:B------:R-:W2:Y:S02]  /*2a80*/  @!P0 SYNCS.PHASECHK.TRANS64 P0, [R0+URZ], R3 ;  /* 0x00000003000085a7 */ /* 0x000ea400080010ff */
[----:B--2---:R-:W-:Y:S05]  /*2a90*/  @P0 EXIT ;  /* 0x000000000000094d */ /* 0x004fea0003800000 */
[----:B------:R-:W-:Y:S05]  /*2aa0*/  BRA `(.L_x_46) ;  /* 0xfffffffc00ec7947 */ /* 0x000fea000383ffff */
.L_x_22:
[----:B------:R-:W2:Y:S02]  /*2ab0*/  S2UR UR4, SR_CgaCtaId ;  /* 0x00000000000479c3 */ /* 0x000ea40000008800 */
[----:B--2---:R-:W-:-:S04]  /*2ac0*/  UISETP.NE.AND UP0, UPT, UR4, URZ, UPT ;  /* 0x000000ff0400728c */ /* 0x004fc8000bf05270 */
[----:B------:R-:W-:-:S09]  /*2ad0*/  UISETP.NE.OR UP0, UPT, UR17, 0x1, UP0 ;  /* 0x000000011100788c */ /* 0x000fd20008705670 */
[----:B------:R-:W-:Y:S05]  /*2ae0*/  BRA.U UP0, `(.L_x_47) ;  /* 0x00000005004c7547 */ /* 0x000fea000b800000 */
[----:B------:R-:W2:Y:S01]  /*2af0*/  S2UR UR5, SR_CgaCtaId ;  /* 0x00000000000579c3 */ /* 0x000ea20000008800 */
[----:B------:R-:W-:Y:S01]  /*2b00*/  UMOV UR4, 0x400 ;  /* 0x0000040000047882 */ /* 0x000fe20000000000 */
[----:B------:R-:W-:Y:S01]  /*2b10*/  ISETP.GE.U32.AND P2, PT, R0, 0x4, PT ;  /* 0x000000040000780c */ /* 0x000fe20003f46070 */
[----:B------:R-:W-:Y:S01]  /*2b20*/  IMAD.MOV.U32 R12, RZ, RZ, 0x1 ;  /* 0x00000001ff0c7424 */ /* 0x000fe200078e00ff */
[----:B------:R-:W-:Y:S02]  /*2b30*/  CS2R R10, SRZ ;  /* 0x00000000000a7805 */ /* 0x000fe4000001ff00 */
[----:B------:R-:W-:Y:S01]  /*2b40*/  CS2R R8, SRZ ;  /* 0x0000000000087805 */ /* 0x000fe2000001ff00 */
[----:B--2---:R-:W-:-:S03]  /*2b50*/  ULEA UR6, UR5, UR4, 0x18 ;  /* 0x0000000405067291 */ /* 0x004fc6000f8ec0ff */
[----:B------:R-:W-:-:S09]  /*2b60*/  UMOV UR5, URZ ;  /* 0x000000ff00057c82 */ /* 0x000fd20008000000 */
.L_x_51:
[----:B------:R-:W-:Y:S02]  /*2b70*/  LEA R2, R8, UR6, 0x3 ;  /* 0x0000000608027c11 */ /* 0x000fe4000f8e18ff */
[----:B------:R-:W-:-:S03]  /*2b80*/  SHF.L.U32 R5, R9, 0x1f, RZ ;  /* 0x0000001f09057819 */ /* 0x000fc600000006ff */
[----:B------:R-:W-:Y:S01]  /*2b90*/  VIADD R4, R2, 0x100 ;  /* 0x0000010002047836 */ /* 0x000fe20000000000 */
[----:B------:R-:W2:Y:S02]  /*2ba0*/  SYNCS.PHASECHK.TRANS64.TRYWAIT P0, [R2+URZ+0xf0], R5 ;  /* 0x0000f005020075a7 */ /* 0x000ea400080011ff */
[----:B--2---:R-:W-:Y:S05]  /*2bb0*/  @!P0 BRA `(.L_x_48) ;  /* 0x0000006c00cc8947 */ /* 0x004fea0003800000 */
.L_x_142:
[----:B------:R-:W-:Y:S01]  /*2bc0*/  ULEA UR4, UR5, UR6, 0x3 ;  /* 0x0000000605047291 */ /* 0x000fe2000f8e18ff */
[----:B------:R-:W-:Y:S02]  /*2bd0*/  PRMT R4, RZ, 0x654, R4 ;  /* 0x00000654ff047816 */ /* 0x000fe40000000004 */
[----:B--2---:R-:W-:Y:S01]  /*2be0*/  SHF.L.U32 R5, R12, 0x1f, RZ ;  /* 0x0000001f0c057819 */ /* 0x004fe200000006ff */
[----:B------:R-:W-:Y:S01]  /*2bf0*/  UIADD3 UR7, UPT, UPT, UR4, 0x90, URZ ;  /* 0x0000009004077890 */ /* 0x000fe2000fffe0ff */
[----:B------:R2:W-:Y:S05]  /*2c00*/  SYNCS.ARRIVE.TRANS64.RED.A1T0 RZ, [R4+URZ], RZ ;  /* 0x000000ff04ff79a7 */ /* 0x0005ea00081004ff */
[----:B------:R-:W-:Y:S01]  /*2c10*/  IMAD.U32 R7, RZ, RZ, UR7 ;  /* 0x00000007ff077e24 */ /* 0x000fe2000f8e00ff */
[----:B------:R-:W3:Y:S04]  /*2c20*/  SYNCS.PHASECHK.TRANS64.TRYWAIT P0, [UR4+0xa0], R5 ;  /* 0x0000a005ff0075a7 */ /* 0x000ee80008001104 */
[----:B------:R-:W-:Y:S01]  /*2c30*/  PRMT R6, R0, 0x654, R7 ;  /* 0x0000065400067816 */ /* 0x000fe20000000007 */
[----:B--2---:R-:W-:Y:S01]  /*2c40*/  @!P2 IMAD.MOV.U32 R4, RZ, RZ, 0x10 ;  /* 0x00000010ff04a424 */ /* 0x004fe200078e00ff */
[----:B---3--:R-:W-:Y:S06]  /*2c50*/  @!P0 BRA `(.L_x_49) ;  /* 0x0000006c00b88947 */ /* 0x008fec0003800000 */
.L_x_144:
[----:B------:R-:W-:Y:S01]  /*2c60*/  ULEA UR8, UR5, UR6, 0x4 ;  /* 0x0000000605087291 */ /* 0x000fe2000f8e20ff */
[----:B------:R-:W-:Y:S01]  /*2c70*/  SEL R3, R6, R3, !P2 ;  /* 0x0000000306037207 */ /* 0x000fe20005000000 */
[----:B------:R-:W-:Y:S01]  /*2c80*/  UIADD3 UR9, UPT, UPT, UR4, 0x90, URZ ;  /* 0x0000009004097890 */ /* 0x000fe2000fffe0ff */
[----:B--2---:R-:W-:Y:S01]  /*2c90*/  LEA R2, R11, UR6, 0x3 ;  /* 0x000000060b027c11 */ /* 0x004fe2000f8e18ff */
[----:B------:R-:W-:Y:S01]  /*2ca0*/  UIADD3 UR8, UPT, UPT, UR8, 0x120, URZ ;  /* 0x0000012008087890 */ /* 0x000fe2000fffe0ff */
[----:B------:R-:W-:Y:S01]  /*2cb0*/  SHF.L.U32 R5, R10, 0x1f, RZ ;  /* 0x0000001f0a057819 */ /* 0x000fe200000006ff */
[----:B------:R2:W-:Y:S01]  /*2cc0*/  @!P2 SYNCS.ARRIVE.TRANS64.RED RZ, [R3+URZ], R4 ;  /* 0x0000000403ffa9a7 */ /* 0x0005e200080004ff */
[----:B------:R-:W-:Y:S01]  /*2cd0*/  UIADD3 UR4, UPT, UPT, UR5, 0x1, URZ ;  /* 0x0000000105047890 */ /* 0x000fe2000fffe0ff */
[----:B------:R-:W-:-:S03]  /*2ce0*/  VIADD R8, R8, 0x1 ;  /* 0x0000000108087836 */ /* 0x000fc60000000000 */
[----:B------:R-:W-:Y:S02]  /*2cf0*/  UISETP.NE.AND UP0, UPT, UR4, 0x2, UPT ;  /* 0x000000020400788c */ /* 0x000fe4000bf05270 */
[----:B------:R-:W-:Y:S06]  /*2d00*/  UGETNEXTWORKID.BROADCAST [UR8], [UR9] ;  /* 0x00000000080073ca */ /* 0x000fec0008000100 */
[----:B------:R-:W-:Y:S01]  /*2d10*/  USEL UR7, URZ, 0x1, UP0 ;  /* 0x00000001ff077887 */ /* 0x000fe20008000000 */
[----:B------:R-:W-:Y:S01]  /*2d20*/  ISETP.NE.AND P0, PT, R8, 0x2, PT ;  /* 0x000000020800780c */ /* 0x000fe20003f05270 */
[----:B------:R-:W-:Y:S01]  /*2d30*/  USEL UR5, UR4, URZ, UP0 ;  /* 0x000000ff04057287 */ /* 0x000fe20008000000 */
[----:B------:R-:W3:Y:S03]  /*2d40*/  SYNCS.PHASECHK.TRANS64.TRYWAIT P1, [R2+URZ+0x90], R5 ;  /* 0x00009005020075a7 */ /* 0x000ee600080211ff */
[----:B------:R-:W-:Y:S01]  /*2d50*/  LOP3.LUT R12, R12, UR7, RZ, 0x3c, !PT ;  /* 0x000000070c0c7c12 */ /* 0x000fe2000f8e3cff */
[----:B--23--:R-:W-:Y:S07]  /*2d60*/  @!P1 BRA `(.L_x_50) ;  /* 0x0000006c008c9947 */ /* 0x00cfee0003800000 */
.L_x_145:
[C---:B------:R-:W-:Y:S01]  /*2d70*/  LEA R4, R11.reuse, UR6, 0x4 ;  /* 0x000000060b047c11 */ /* 0x040fe2000f8e20ff */
[----:B--2---:R-:W-:Y:S01]  /*2d80*/  VIADD R2, R2, 0xa0 ;  /* 0x000000a002027836 */ /* 0x004fe20000000000 */
[----:B------:R-:W-:Y:S01]  /*2d90*/  SEL R8, R8, RZ, P0 ;  /* 0x000000ff08087207 */ /* 0x000fe20000000000 */
[----:B------:R-:W-:-:S03]  /*2da0*/  VIADD R11, R11, 0x1 ;  /* 0x000000010b0b7836 */ /* 0x000fc60000000000 */
[----:B------:R-:W2:Y:S01]  /*2db0*/  LDS.128 R4, [R4+0x120] ;  /* 0x0001200004047984 */ /* 0x000ea20000000c00 */
[----:B------:R-:W-:Y:S02]  /*2dc0*/  PRMT R2, RZ, 0x654, R2 ;  /* 0x00000654ff027816 */ /* 0x000fe40000000002 */
[C---:B------:R-:W-:Y:S01]  /*2dd0*/  ISETP.NE.AND P1, PT, R11.reuse, 0x2, PT ;  /* 0x000000020b00780c */ /* 0x040fe20003f25270 */
[----:B------:R-:W-:Y:S01]  /*2de0*/  @!PT LDS RZ, [RZ] ;  /* 0x00000000fffff984 */ /* 0x000fe20000000800 */
[----:B------:R-:W-:Y:S01]  /*2df0*/  @!PT LDS RZ, [RZ] ;  /* 0x00000000fffff984 */ /* 0x000fe20000000800 */
[----:B------:R-:W-:Y:S01]  /*2e00*/  @!PT LDS RZ, [RZ] ;  /* 0x00000000fffff984 */ /* 0x000fe20000000800 */
[----:B------:R-:W-:Y:S01]  /*2e10*/  @!PT LDS RZ, [RZ] ;  /* 0x00000000fffff984 */ /* 0x000fe20000000800 */
[----:B------:R3:W-:Y:S06]  /*2e20*/  MEMBAR.ALL.CTA ;  /* 0x0000000000007992 */ /* 0x0007ec0000008000 */
[----:B---3--:R-:W3:Y:S01]  /*2e30*/  FENCE.VIEW.ASYNC.S ;  /* 0x00000000000073c6 */ /* 0x008ee20000000000 */
[----:B------:R-:W-:Y:S01]  /*2e40*/  SEL R11, R11, RZ, P1 ;  /* 0x000000ff0b0b7207 */ /* 0x000fe20000800000 */
[----:B---3--:R3:W-:Y:S01]  /*2e50*/  SYNCS.ARRIVE.TRANS64.RED.A1T0 RZ, [R2+URZ], RZ ;  /* 0x000000ff02ff79a7 */ /* 0x0087e200081004ff */
[----:B--2---:R-:W-:-:S02]  /*2e60*/  LOP3.LUT P3, RZ, R6, 0x1, RZ, 0xc0, !PT ;  /* 0x0000000106ff7812 */ /* 0x004fc4000786c0ff */
[----:B------:R-:W-:-:S04]  /*2e70*/  SEL R5, RZ, 0x1, P1 ;  /* 0x00000001ff057807 */ /* 0x000fc80000800000 */
[----:B------:R-:W-:Y:S02]  /*2e80*/  LOP3.LUT R10, R10, R5, RZ, 0x3c, !PT ;  /* 0x000000050a0a7212 */ /* 0x000fe400078e3cff */
[----:B---3--:R-:W-:-:S04]  /*2e90*/  SEL R2, RZ, 0x1, P0 ;  /* 0x00000001ff027807 */ /* 0x008fc80000000000 */
[----:B------:R-:W-:Y:S01]  /*2ea0*/  LOP3.LUT R9, R9, R2, RZ, 0x3c, !PT ;  /* 0x0000000209097212 */ /* 0x000fe200078e3cff */
[----:B------:R-:W-:Y:S06]  /*2eb0*/  @P3 BRA `(.L_x_51) ;  /* 0xfffffffc002c3947 */ /* 0x000fec000383ffff */
[----:B------:R-:W-:Y:S01]  /*2ec0*/  ULEA UR4, UR5, UR6, 0x3 ;  /* 0x0000000605047291 */ /* 0x000fe2000f8e18ff */
[----:B------:R-:W-:-:S08]  /*2ed0*/  SHF.L.U32 R3, R12, 0x1f, RZ ;  /* 0x0000001f0c037819 */ /* 0x000fd000000006ff */
[----:B------:R-:W2:Y:S02]  /*2ee0*/  SYNCS.PHASECHK.TRANS64 P0, [UR4+0xa0], R3 ;  /* 0x0000a003ff0075a7 */ /* 0x000ea40008001004 */
[----:B--2---:R-:W-:Y:S05]  /*2ef0*/  @P0 BRA `(.L_x_52) ;  /* 0x0000000000080947 */ /* 0x004fea0003800000 */
[----:B------:R-:W2:Y:S02]  /*2f00*/  SYNCS.PHASECHK.TRANS64.TRYWAIT P0, [UR4+0xa0], R3 ;  /* 0x0000a003ff0075a7 */ /* 0x000ea40008001104 */
[----:B--2---:R-:W-:Y:S05]  /*2f10*/  @!P0 BRA `(.L_x_53) ;  /* 0x0000006c00348947 */ /* 0x004fea0003800000 */
.L_x_52:
[----:B------:R-:W-:-:S04]  /*2f20*/  UIADD3 UR7, UPT, UPT, UR5, 0x1, URZ ;  /* 0x0000000105077890 */ /* 0x000fc8000fffe0ff */
[----:B------:R-:W-:-:S04]  /*2f30*/  UISETP.NE.AND UP0, UPT, UR7, 0x2, UPT ;  /* 0x000000020700788c */ /* 0x000fc8000bf05270 */
[----:B------:R-:W-:Y:S02]  /*2f40*/  USEL UR8, URZ, 0x1, UP0 ;  /* 0x00000001ff087887 */ /* 0x000fe40008000000 */
[----:B------:R-:W-:-:S04]  /*2f50*/  USEL UR7, UR7, URZ, UP0 ;  /* 0x000000ff07077287 */ /* 0x000fc80008000000 */
[----:B------:R-:W-:Y:S01]  /*2f60*/  ULEA UR7, UR7, UR6, 0x3 ;  /* 0x0000000607077291 */ /* 0x000fe2000f8e18ff */
[----:B--2---:R-:W-:-:S04]  /*2f70*/  LOP3.LUT R3, R12, UR8, RZ, 0x3c, !PT ;  /* 0x000000080c037c12 */ /* 0x004fc8000f8e3cff */
[----:B------:R-:W-:-:S04]  /*2f80*/  SHF.L.U32 R0, R3, 0x1f, RZ ;  /* 0x0000001f03007819 */ /* 0x000fc800000006ff */
[----:B------:R-:W2:Y:S02]  /*2f90*/  SYNCS.PHASECHK.TRANS64 P0, [UR7+0xa0], R0 ;  /* 0x0000a000ff0075a7 */ /* 0x000ea40008001007 */
[----:B-12---:R-:W-:Y:S05]  /*2fa0*/  @P0 EXIT ;  /* 0x000000000000094d */ /* 0x006fea0003800000 */
[----:B------:R-:W-:Y:S02]  /*2fb0*/  SHF.L.U32 R3, R3, 0x1f, RZ ;  /* 0x0000001f03037819 */ /* 0x000fe400000006ff */
[----:B------:R-:W-:-:S07]  /*2fc0*/  MOV R0, UR7 ;  /* 0x0000000700007c02 */ /* 0x000fce0008000f00 */
.L_x_54:
[----:B-1----:R1:W2:Y:S02]  /*2fd0*/  SYNCS.PHASECHK.TRANS64.TRYWAIT P0, [R0+URZ+0xa0], R3 ;  /* 0x0000a003000075a7 */ /* 0x0022a400080011ff */
[----:B--2---:R-:W-:Y:S05]  /*2fe0*/  @!P0 NANOSLEEP.SYNCS 0x989680 ;  /* 0x009896800000895d */ /* 0x004fea0003900000 */
[----:B------:R-:W2:Y:S02]  /*2ff0*/  @!P0 SYNCS.PHASECHK.TRANS64 P0, [R0+URZ+0xa0], R3 ;  /* 0x0000a003000085a7 */ /* 0x000ea400080010ff */
[----:B--2---:R-:W-:Y:S05]  /*3000*/  @P0 EXIT ;  /* 0x000000000000094d */ /* 0x004fea0003800000 */
[----:B------:R-:W-:Y:S05]  /*3010*/  BRA `(.L_x_54) ;  /* 0xfffffffc00ec7947 */ /* 0x000fea000383ffff */
.L_x_47:
[----:B------:R-:W-:Y:S05]  /*3020*/  BRA.U UP4, `(.L_x_55) ;  /* 0x0000000d04d87547 */ /* 0x000fea000b800000 */
[----:B------:R-:W2:Y:S01]  /*3030*/  S2UR UR7, SR_CgaCtaId ;  /* 0x00000000000779c3 */ /* 0x000ea20000008800 */
[----:B------:R-:W-:Y:S01]  /*3040*/  UMOV UR4, 0x40 ;  /* 0x0000004000047882 */ /* 0x000fe20000000000 */
[----:B------:R-:W-:Y:S01]  /*3050*/  NOP ;  /* 0x0000000000007918 */ /* 0x000fe20000000000 */
[----:B------:R-:W-:Y:S01]  /*3060*/  UMOV UR6, 0x400 ;  /* 0x0000040000067882 */ /* 0x000fe20000000000 */
[----:B--2---:R-:W-:Y:S02]  /*3070*/  ULEA UR5, UR7, UR4, 0x18 ;  /* 0x0000000407057291 */ /* 0x004fe4000f8ec0ff */
[----:B------:R-:W-:-:S07]  /*3080*/  ULEA UR6, UR7, UR6, 0x18 ;  /* 0x0000000607067291 */ /* 0x000fce000f8ec0ff */
[----:B------:R-:W2:Y:S02]  /*3090*/  LDS.U8 R0, [UR5+0x1c] ;  /* 0x00001c05ff007984 */ /* 0x000ea40008000000 */
[----:B--2---:R-:W-:-:S13]  /*30a0*/  ISETP.NE.AND P0, PT, R0, RZ, PT ;  /* 0x000000ff0000720c */ /* 0x004fda0003f05270 */
[----:B------:R-:W-:Y:S05]  /*30b0*/  @P0 BRA `(.L_x_56) ;  /* 0x0000000000580947 */ /* 0x000fea0003800000 */
[----:B------:R-:W-:-:S13]  /*30c0*/  ELECT P0, URZ, PT ;  /* 0x0000000000ff782f */ /* 0x000fda0003800000 */
[----:B------:R-:W-:Y:S05]  /*30d0*/  @!P0 BRA `(.L_x_57) ;  /* 0x0000000000608947 */ /* 0x000fea0003800000 */
[----:B------:R-:W-:Y:S01]  /*30e0*/  UMOV UR4, 0x10 ;  /* 0x0000001000047882 */ /* 0x000fe20000000000 */
[----:B------:R-:W-:Y:S01]  /*30f0*/  HFMA2 R0, -RZ, RZ, 0, 5.9604644775390625e-08 ;  /* 0x00000001ff007431 */ /* 0x000fe200000001ff */
[----:B------:R-:W-:-:S03]  /*3100*/  MOV R3, 0xffff ;  /* 0x0000ffff00037802 */ /* 0x000fc60000000f00 */
[----:B------:R-:W-:Y:S04]  /*3110*/  DEPBAR.LE SB2, 0x36 ;  /* 0x0000ad800000791a */ /* 0x000fe80000000000 */
[----:B------:R-:W2:Y:S02]  /*3120*/  UTCATOMSWS.FIND_AND_SET.ALIGN UP0, UR4, UR4 ;  /* 0x00000004000475e3 */ /* 0x000ea40008000800 */
[----:B--2---:R-:W-:Y:S01]  /*3130*/  MOV R4, UR4 ;  /* 0x0000000400047c02 */ /* 0x004fe20008000f00 */
[----:B------:R-:W-:Y:S06]  /*3140*/  BRA.U UP0, `(.L_x_58) ;  /* 0x0000000100187547 */ /* 0x000fec000b800000 */
.L_x_59:
[----:B------:R-:W-:Y:S05]  /*3150*/  NANOSLEEP 0x64 ;  /* 0x000000640000795d */ /* 0x000fea0003800000 */
[----:B------:R-:W-:-:S05]  /*3160*/  UMOV UR4, 0x10 ;  /* 0x0000001000047882 */ /* 0x000fca0000000000 */
[----:B------:R-:W-:Y:S04]  /*3170*/  DEPBAR.LE SB2, 0x36 ;  /* 0x0000ad800000791a */ /* 0x000fe80000000000 */
[----:B------:R-:W2:Y:S02]  /*3180*/  UTCATOMSWS.FIND_AND_SET.ALIGN UP0, UR4, UR4 ;  /* 0x00000004000475e3 */ /* 0x000ea40008000800 */
[----:B--2---:R-:W-:Y:S01]  /*3190*/  MOV R4, UR4 ;  /* 0x0000000400047c02 */ /* 0x004fe20008000f00 */
[----:B------:R-:W-:Y:S05]  /*31a0*/  BRA.U !UP0, `(.L_x_59) ;  /* 0xfffffffd08e87547 */ /* 0x000fea000b83ffff */
.L_x_58:
[-C--:B------:R-:W-:Y:S02]  /*31b0*/  SHF.L.U32 R3, R3, R4.reuse, RZ ;  /* 0x0000000403037219 */ /* 0x080fe400000006ff */
[----:B------:R-:W-:Y:S01]  /*31c0*/  SHF.L.U32 R0, R0, R4, RZ ;  /* 0x0000000400007219 */ /* 0x000fe200000006ff */
[----:B------:R-:W-:Y:S02]  /*31d0*/  IMAD.SHL.U32 R4, R4, 0x20, RZ ;  /* 0x0000002004047824 */ /* 0x000fe400078e00ff */
[----:B------:R2:W-:Y:S04]  /*31e0*/  ATOMS.OR RZ, [UR5+0x14], R3 ;  /* 0x00001403ffff798c */ /* 0x0005e8000b000005 */
[----:B------:R2:W-:Y:S04]  /*31f0*/  ATOMS.OR RZ, [UR5+0x18], R0 ;  /* 0x00001800ffff798c */ /* 0x0005e8000b000005 */
[----:B------:R2:W-:Y:S01]  /*3200*/  STS [UR6+0x140], R4 ;  /* 0x00014004ff007988 */ /* 0x0005e20008000806 */
[----:B------:R-:W-:Y:S05]  /*3210*/  BRA `(.L_x_57) ;  /* 0x0000000000107947 */ /* 0x000fea0003800000 */
.L_x_56:
[----:B------:R-:W-:Y:S02]  /*3220*/  MOV R0, 0xffffffff ;  /* 0xffffffff00007802 */ /* 0x000fe40000000f00 */
[----:B------:R-:W-:-:S03]  /*3230*/  MOV R4, 0x3260 ;  /* 0x0000326000047802 */ /* 0x000fc60000000f00 */
[----:B------:R2:W-:Y:S04]  /*3240*/  STS [UR6+0x140], R0 ;  /* 0x00014000ff007988 */ /* 0x0005e80008000806 */
[----:B-12--5:R-:W-:Y:S05]  /*3250*/  CALL.REL.NOINC `($__internal_1_$__cuda_sm10x_tcgen05_guardrail_trap_phase_invalid_during_alloc) ;  /* 0x0000007000787944 */ /* 0x026fea0003c00000 */
.L_x_57:
[----:B------:R-:W-:Y:S05]  /*3260*/  WARPSYNC.ALL ;  /* 0x0000000000007948 */ /* 0x000fea0003800000 */
[----:B------:R-:W3:Y:S01]  /*3270*/  S2UR UR4, SR_CgaCtaId ;  /* 0x00000000000479c3 */ /* 0x000ee20000008800 */
[----:B------:R-:W-:Y:S01]  /*3280*/  UMOV UR26, 0x400 ;  /* 0x00000400001a7882 */ /* 0x000fe20000000000 */
[----:B------:R-:W-:-:S06]  /*3290*/  NOP ;  /* 0x0000000000007918 */ /* 0x000fcc0000000000 */
[----:B------:R-:W-:Y:S06]  /*32a0*/  BAR.ARV 0x6, 0xa0 ;  /* 0x0182800000007b1d */ /* 0x000fec0000002000 */
[----:B------:R-:W4:Y:S01]  /*32b0*/  LDCU UR5, c[0x0][0x38c] ;  /* 0x00007180ff0577ac */ /* 0x000f220008000800 */
[----:B------:R-:W-:Y:S01]  /*32c0*/  LOP3.LUT R2, R2, 0xffff, RZ, 0xc0, !PT ;  /* 0x0000ffff02027812 */ /* 0x000fe200078ec0ff */
[----:B------:R-:W-:Y:S01]  /*32d0*/  IMAD.MOV.U32 R11, RZ, RZ, 0x1 ;  /* 0x00000001ff0b7424 */ /* 0x000fe200078e00ff */
[----:B------:R-:W-:Y:S01]  /*32e0*/  CS2R R8, SRZ ;  /* 0x0000000000087805 */ /* 0x000fe2000001ff00 */
[----:B------:R-:W1:Y:S01]  /*32f0*/  LDCU UR7, c[0x0][0x38c] ;  /* 0x00007180ff0777ac */ /* 0x000e620008000800 */
[----:B------:R-:W-:Y:S01]  /*3300*/  R2UR UR27, R2 ;  /* 0x00000000021b72ca */ /* 0x000fe200000e0000 */
[----:B------:R-:W-:Y:S01]  /*3310*/  IMAD.MOV.U32 R10, RZ, RZ, RZ ;  /* 0x000000ffff0a7224 */ /* 0x000fe200078e00ff */
[----:B------:R-:W-:Y:S01]  /*3320*/  UMOV UR30, URZ ;  /* 0x000000ff001e7c82 */ /* 0x000fe20008000000 */
[----:B------:R-:W-:Y:S01]  /*3330*/  UMOV UR24, URZ ;  /* 0x000000ff00187c82 */ /* 0x000fe20008000000 */
[----:B---3--:R-:W-:Y:S01]  /*3340*/  ULEA UR26, UR4, UR26, 0x18 ;  /* 0x0000001a041a7291 */ /* 0x008fe2000f8ec0ff */
[----:B------:R-:W-:Y:S01]  /*3350*/  UMOV UR38, 0x0 ;  /* 0x0000000000267882 */ /* 0x000fe20000000000 */
[----:B------:R-:W-:-:S02]  /*3360*/  UMOV UR39, 0x4400010 ;  /* 0x0440001000277882 */ /* 0x000fc40000000000 */
[----:B------:R-:W-:Y:S02]  /*3370*/  UIADD3 UR4, UPT, UPT, UR26, 0x6400, URZ ;  /* 0x000064001a047890 */ /* 0x000fe4000fffe0ff */
[----:B------:R-:W-:Y:S02]  /*3380*/  UIADD3 UR6, UPT, UPT, UR26, 0xe400, URZ ;  /* 0x0000e4001a067890 */ /* 0x000fe4000fffe0ff */
[----:B----4-:R-:W-:Y:S01]  /*3390*/  UIADD3 UR5, UPT, UPT, UR5, 0x7f, URZ ;  /* 0x0000007f05057890 */ /* 0x010fe2000fffe0ff */
[----:B--2---:R-:W2:Y:S01]  /*33a0*/  LDS R0, [UR26+0x140] ;  /* 0x0001401aff007984 */ /* 0x004ea20008000800 */
[----:B-1----:R-:W-:Y:S01]  /*33b0*/  UMOV UR36, 0x0 ;  /* 0x0000000000247882 */ /* 0x002fe20000000000 */
[----:B------:R-:W-:Y:S01]  /*33c0*/  UMOV UR37, 0x4400010 ;  /* 0x0440001000257882 */ /* 0x000fe20000000000 */
[----:B------:R-:W-:Y:S02]  /*33d0*/  USHF.R.S32.HI UR40, URZ, 0x1f, UR5 ;  /* 0x0000001fff287899 */ /* 0x000fe40008011405 */
[----:B------:R-:W-:-:S02]  /*33e0*/  UISETP.GE.AND UP4, UPT, UR7, 0x1, UPT ;  /* 0x000000010700788c */ /* 0x000fc4000bf86270 */
[----:B------:R-:W-:Y:S02]  /*33f0*/  ULEA.HI UR40, UR40, UR5, URZ, 0x7 ;  /* 0x0000000528287291 */ /* 0x000fe4000f8f38ff */
[----:B------:R-:W-:Y:S02]  /*3400*/  USHF.R.U32.HI UR5, URZ, 0x4, UR4 ;  /* 0x00000004ff057899 */ /* 0x000fe40008011604 */
[----:B------:R-:W-:Y:S02]  /*3410*/  USHF.R.S32.HI UR40, URZ, 0x7, UR40 ;  /* 0x00000007ff287899 */ /* 0x000fe40008011428 */
[----:B------:R-:W-:Y:S02]  /*3420*/  USHF.R.U32.HI UR4, URZ, 0x4, UR6 ;  /* 0x00000004ff047899 */ /* 0x000fe40008011606 */
[----:B------:R-:W-:Y:S02]  /*3430*/  UISETP.LT.AND UP0, UPT, UR40, 0x1, UPT ;  /* 0x000000012800788c */ /* 0x000fe4000bf01270 */
[----:B------:R-:W-:-:S02]  /*3440*/  ULOP3.LUT UR5, UR5, 0x3fff, URZ, 0xc0, !UPT ;  /* 0x00003fff05057892 */ /* 0x000fc4000f8ec0ff */
[----:B------:R-:W-:Y:S02]  /*3450*/  ULOP3.LUT UR4, UR4, 0x3fff, URZ, 0xc0, !UPT ;  /* 0x00003fff04047892 */ /* 0x000fe4000f8ec0ff */
[----:B------:R-:W-:Y:S02]  /*3460*/  USEL UR41, UR40, 0x1, !UP0 ;  /* 0x0000000128297887 */ /* 0x000fe4000c000000 */
[----:B------:R-:W-:Y:S02]  /*3470*/  ULOP3.LUT UR28, UR5, 0x10000, URZ, 0xfc, !UPT ;  /* 0x00010000051c7892 */ /* 0x000fe4000f8efcff */
[----:B------:R-:W-:Y:S02]  /*3480*/  ULOP3.LUT UR29, UR4, 0x10000, URZ, 0xfc, !UPT ;  /* 0x00010000041d7892 */ /* 0x000fe4000f8efcff */
[----:B------:R-:W-:Y:S01]  /*3490*/  UIADD3 UR41, UPT, UPT, -UR41, URZ, URZ ;  /* 0x000000ff29297290 */ /* 0x000fe2000fffe1ff */
[----:B------:R-:W-:Y:S01]  /*34a0*/  UMOV UR34, 0x0 ;  /* 0x0000000000227882 */ /* 0x000fe20000000000 */
[----:B------:R-:W-:Y:S01]  /*34b0*/  UMOV UR35, 0x4400010 ;  /* 0x0440001000237882 */ /* 0x000fe20000000000 */
[----:B------:R-:W-:Y:S01]  /*34c0*/  UMOV UR32, 0x0 ;  /* 0x0000000000207882 */ /* 0x000fe20000000000 */
[----:B------:R-:W-:Y:S01]  /*34d0*/  UMOV UR33, 0x4400010 ;  /* 0x0440001000217882 */ /* 0x000fe20000000000 */
[----:B--2---:R-:W-:-:S15]  /*34e0*/  R2UR UR42, R0 ;  /* 0x00000000002a72ca */ /* 0x004fde00000e0000 */
.L_x_66:
[----:B------:R-:W-:Y:S02]  /*34f0*/  LEA R0, R10, UR26, 0x3 ;  /* 0x0000001a0a007c11 */ /* 0x000fe4000f8e18ff */
[----:B------:R-:W-:Y:S02]  /*3500*/  SHF.L.U32 R5, R9, 0x1f, RZ ;  /* 0x0000001f09057819 */ /* 0x000fe400000006ff */
[----:B------:R-:W-:Y:S01]  /*3510*/  PLOP3.LUT P0, PT, PT, PT, UP4, 0x80, 0x8 ;  /* 0x000000000008781c */ /* 0x000fe20003f0f048 */
[----:B------:R-:W-:Y:S01]  /*3520*/  VIADD R3, R0, 0xa0 ;  /* 0x000000a000037836 */ /* 0x000fe20000000000 */
[----:B-1----:R-:W1:Y:S02]  /*3530*/  SYNCS.PHASECHK.TRANS64.TRYWAIT P1, [R0+URZ+0x90], R5 ;  /* 0x00009005000075a7 */ /* 0x002e6400080211ff */
[----:B-1-3--:R-:W-:Y:S09]  /*3540*/  @!P1 BRA `(.L_x_60) ;  /* 0x0000006400c09947 */ /* 0x00aff20003800000 */
.L_x_147:
[----:B------:R-:W-:Y:S01]  /*3550*/  LEA R4, R10, UR26, 0x4 ;  /* 0x0000001a0a047c11 */ /* 0x000fe2000f8e20ff */
[----:B------:R-:W-:Y:S01]  /*3560*/  @UP4 ULEA UR4, UR24, UR26, 0x3 ;  /* 0x0000001a18044291 */ /* 0x000fe2000f8e18ff */
[----:B------:R-:W-:Y:S01]  /*3570*/  PLOP3.LUT P2, PT, PT, PT, PT, 0x80, 0x8 ;  /* 0x000000000008781c */ /* 0x000fe20003f4f070 */
[----:B------:R-:W-:Y:S01]  /*3580*/  ULEA UR31, UR30, UR26, 0x3 ;  /* 0x0000001a1e1f7291 */ /* 0x000fe2000f8e18ff */
[----:B------:R-:W-:Y:S02]  /*3590*/  PRMT R3, RZ, 0x654, R3 ;  /* 0x00000654ff037816 */ /* 0x000fe40000000003 */
[----:B-1----:R-:W1:Y:S01]  /*35a0*/  LDS.128 R4, [R4+0x120] ;  /* 0x0001200004047984 */ /* 0x002e620000000c00 */
[----:B------:R-:W-:Y:S02]  /*35b0*/  @P0 SHF.L.U32 R2, R8, 0x1f, RZ ;  /* 0x0000001f08020819 */ /* 0x000fe400000006ff */
[----:B------:R-:W-:Y:S01]  /*35c0*/  SHF.L.U32 R0, R11, 0x1f, RZ ;  /* 0x0000001f0b007819 */ /* 0x000fe200000006ff */
[----:B------:R-:W-:Y:S01]  /*35d0*/  @!PT LDS RZ, [RZ] ;  /* 0x00000000fffff984 */ /* 0x000fe20000000800 */
[----:B------:R-:W-:Y:S01]  /*35e0*/  @!PT LDS RZ, [RZ] ;  /* 0x00000000fffff984 */ /* 0x000fe20000000800 */
[----:B------:R-:W-:Y:S01]  /*35f0*/  @!PT LDS RZ, [RZ] ;  /* 0x00000000fffff984 */ /* 0x000fe20000000800 */
[----:B------:R-:W-:Y:S01]  /*3600*/  @!PT LDS RZ, [RZ] ;  /* 0x00000000fffff984 */ /* 0x000fe20000000800 */
[----:B------:R2:W-:Y:S06]  /*3610*/  MEMBAR.ALL.CTA ;  /* 0x0000000000007992 */ /* 0x0005ec0000008000 */
[----:B--2---:R-:W2:Y:S02]  /*3620*/  FENCE.VIEW.ASYNC.S ;  /* 0x00000000000073c6 */ /* 0x004ea40000000000 */
[----:B--2---:R2:W-:Y:S01]  /*3630*/  SYNCS.ARRIVE.TRANS64.RED.A1T0 RZ, [R3+URZ], RZ ;  /* 0x000000ff03ff79a7 */ /* 0x0045e200081004ff */
[----:B------:R2:W3:Y:S01]  /*3640*/  @P0 SYNCS.PHASECHK.TRANS64.TRYWAIT P2, [UR4], R2 ;  /* 0x00000002ff0005a7 */ /* 0x0004e20008041104 */
[----:B------:R-:W-:Y:S01]  /*3650*/  ULEA.HI UR4, UR30, UR30, URZ, 0x1 ;  /* 0x0000001e1e047291 */ /* 0x000fe2000f8f08ff */
[----:B-1----:R-:W-:-:S03]  /*3660*/  LOP3.LUT P1, RZ, R6, 0x1, RZ, 0xc0, !PT ;  /* 0x0000000106ff7812 */ /* 0x002fc6000782c0ff */
[----:B------:R-:W-:Y:S02]  /*3670*/  USHF.L.U32 UR11, UR4, 0x7, URZ ;  /* 0x00000007040b7899 */ /* 0x000fe400080006ff */
[----:B------:R-:W-:Y:S02]  /*3680*/  ULOP3.LUT UR4, UR4, 0xffe, URZ, 0xc0, !UPT ;  /* 0x00000ffe04047892 */ /* 0x000fe4000f8ec0ff */
[----:B------:R-:W-:Y:S02]  /*3690*/  ULOP3.LUT UR11, UR11, 0xffffff00, URZ, 0xc0, !UPT ;  /* 0xffffff000b0b7892 */ /* 0x000fe4000f8ec0ff */
[----:B------:R-:W-:Y:S02]  /*36a0*/  UIADD3 UR4, UPT, UPT, -UR4, UR30, URZ ;  /* 0x0000001e04047290 */ /* 0x000fe4000fffe1ff */
[----:B------:R-:W-:Y:S01]  /*36b0*/  UIADD3 UR11, UPT, UPT, UR42, UR11, URZ ;  /* 0x0000000b2a0b7290 */ /* 0x000fe2000fffe0ff */
[----:B------:R-:W1:Y:S03]  /*36c0*/  SYNCS.PHASECHK.TRANS64.TRYWAIT P0, [UR31+0xd0], R0 ;  /* 0x0000d000ff0075a7 */ /* 0x000e66000800111f */
[----:B------:R-:W-:Y:S01]  /*36d0*/  ULEA UR11, UR4, UR11, 0x14 ;  /* 0x0000000b040b7291 */ /* 0x000fe2000f8ea0ff */
[----:B-123--:R-:W-:Y:S11]  /*36e0*/  @!P0 BRA `(.L_x_61) ;  /* 0x00000064006c8947 */ /* 0x00eff60003800000 */
.L_x_149:
[----:B------:R-:W-:Y:S01]  /*36f0*/  IADD3 R10, PT, PT, R10, 0x1, RZ ;  /* 0x000000010a0a7810 */ /* 0x000fe20007ffe0ff */
[----:B------:R-:W-:Y:S06]  /*3700*/  BRA.U !UP4, `(.L_x_62) ;  /* 0x000000010cc07547 */ /* 0x000fec000b800000 */
[----:B------:R-:W-:Y:S01]  /*3710*/  UPLOP3.LUT UP2, UPT, UPT, UPT, UPT, 0x40, 0x4 ;  /* 0x000000000004789c */ /* 0x000fe20003f4e870 */
[----:B------:R-:W-:Y:S01]  /*3720*/  UMOV UR23, UR41 ;  /* 0x0000002900177c82 */ /* 0x000fe20008000000 */
[----:B------:R-:W-:Y:S01]  /*3730*/  UMOV UR22, UR40 ;  /* 0x0000002800167c82 */ /* 0x000fe20008000000 */
[----:B------:R-:W-:-:S08]  /*3740*/  UMOV UR10, UR24 ;  /* 0x00000018000a7c82 */ /* 0x000fd00008000000 */
.L_x_65:
[----:B------:R-:W-:Y:S02]  /*3750*/  UIADD3 UR23, UPT, UPT, UR23, 0x1, URZ ;  /* 0x0000000117177890 */ /* 0x000fe4000fffe0ff */
[----:B--2---:R-:W-:Y:S02]  /*3760*/  ULEA UR5, UR10, UR26, 0x3 ;  /* 0x0000001a0a057291 */ /* 0x004fe4000f8e18ff */
[----:B------:R-:W-:Y:S01]  /*3770*/  UISETP.NE.AND UP3, UPT, UR23, URZ, UPT ;  /* 0x000000ff1700728c */ /* 0x000fe2000bf65270 */
[----:B---3--:R-:W-:Y:S10]  /*3780*/  @P2 BRA `(.L_x_63) ;  /* 0x00000000000c2947 */ /* 0x008ff40003800000 */
[----:B-1----:R-:W-:Y:S04]  /*3790*/  SHF.L.U32 R3, R8, 0x1f, RZ ;  /* 0x0000001f08037819 */ /* 0x002fe800000006ff */
[----:B------:R-:W1:Y:S02]  /*37a0*/  SYNCS.PHASECHK.TRANS64.TRYWAIT P0, [UR5], R3 ;  /* 0x00000003ff0075a7 */ /* 0x000e640008001105 */
[----:B-1----:R-:W-:Y:S05]  /*37b0*/  @!P0 BRA `(.L_x_64) ;  /* 0x0000006400508947 */ /* 0x002fea0003800000 */
.L_x_63:
[----:B------:R-:W-:Y:S01]  /*37c0*/  UISETP.NE.AND UP0, UPT, UR22, 0x1, UPT ;  /* 0x000000011600788c */ /* 0x000fe2000bf05270 */
[----:B------:R-:W-:Y:S01]  /*37d0*/  PLOP3.LUT P2, PT, PT, PT, PT, 0x80, 0x8 ;  /* 0x000000000008781c */ /* 0x000fe20003f4f070 */
[----:B------:R-:W-:Y:S02]  /*37e0*/  UIADD3 UR4, UPT, UPT, UR10, 0x1, URZ ;  /* 0x000000010a047890 */ /* 0x000fe4000fffe0ff */
[----:B------:R-:W-:Y:S02]  /*37f0*/  UIADD3 UR25, UPT, UPT, UR5, 0x20, URZ ;  /* 0x0000002005197890 */ /* 0x000fe4000fffe0ff */
[----:B------:R-:W-:Y:S01]  /*3800*/  UISETP.NE.AND UP1, UPT, UR4, 0x4, UPT ;  /* 0x000000040400788c */ /* 0x000fe2000bf25270 */
[----:B------:R-:W-:Y:S01]  /*3810*/  PLOP3.LUT P0, PT, PT, PT, UP0, 0x80, 0x8 ;  /* 0x000000000008781c */ /* 0x000fe20003f0f008 */
[----:B------:R-:W-:Y:S02]  /*3820*/  UIADD3 UR22, UPT, UPT, UR22, -0x1, URZ ;  /* 0xffffffff16167890 */ /* 0x000fe4000fffe0ff */
[----:B------:R-:W-:Y:S02]  /*3830*/  USEL UR6, URZ, 0x1, UP1 ;  /* 0x00000001ff067887 */ /* 0x000fe40008800000 */
[----:B------:R-:W-:Y:S01]  /*3840*/  USEL UR24, UR4, URZ, UP1 ;  /* 0x000000ff04187287 */ /* 0x000fe20008800000 */
[----:B------:R-:W-:Y:S01]  /*3850*/  UMOV UR7, 0x40004040 ;  /* 0x4000404000077882 */ /* 0x000fe20000000000 */
[----:B------:R-:W-:Y:S02]  /*3860*/  UMOV UR5, 0x40004040 ;  /* 0x4000404000057882 */ /* 0x000fe40000000000 */
[----:B------:R-:W-:Y:S01]  /*3870*/  @UP0 ULEA UR4, UR24, UR26, 0x3 ;  /* 0x0000001a18040291 */ /* 0x000fe2000f8e18ff */
[----:B------:R-:W-:Y:S01]  /*3880*/  LOP3.LUT R8, R8, UR6, RZ, 0x3c, !PT ;  /* 0x0000000608087c12 */ /* 0x000fe2000f8e3cff */
[----:B------:R-:W-:Y:S01]  /*3890*/  ULEA UR6, UR10, UR29, 0xb ;  /* 0x0000001d0a067291 */ /* 0x000fe2000f8e58ff */
[----:B------:R-:W-:Y:S02]  /*38a0*/  UMOV UR21, 0x40004040 ;  /* 0x4000404000157882 */ /* 0x000fe40000000000 */
[----:B-1----:R-:W-:Y:S01]  /*38b0*/  @P0 SHF.L.U32 R0, R8, 0x1f, RZ ;  /* 0x0000001f08000819 */ /* 0x002fe200000006ff */
[----:B------:R-:W-:Y:S02]  /*38c0*/  UIADD3 UR20, UPT, UPT, UR6, 0x2, URZ ;  /* 0x0000000206147890 */ /* 0x000fe4000fffe0ff */
[----:B------:R-:W-:Y:S01]  /*38d0*/  UIADD3 UR16, UPT, UPT, UR6, 0x4, URZ ;  /* 0x0000000406107890 */ /* 0x000fe2000fffe0ff */
[----:B------:R2:W3:Y:S01]  /*38e0*/  @P0 SYNCS.PHASECHK.TRANS64.TRYWAIT P2, [UR4], R0 ;  /* 0x00000000ff0005a7 */ /* 0x0004e20008041104 */
[----:B------:R-:W-:Y:S02]  /*38f0*/  ULEA UR4, UR10, UR28, 0x9 ;  /* 0x0000001c0a047291 */ /* 0x000fe4000f8e48ff */
[----:B------:R-:W-:Y:S02]  /*3900*/  UIADD3 UR12, UPT, UPT, UR6, 0x6, URZ ;  /* 0x00000006060c7890 */ /* 0x000fe4000fffe0ff */
[----:B------:R-:W-:Y:S02]  /*3910*/  UIADD3 UR18, UPT, UPT, UR4, 0x2, URZ ;  /* 0x0000000204127890 */ /* 0x000fe4000fffe0ff */
[----:B------:R-:W-:Y:S02]  /*3920*/  UIADD3 UR14, UPT, UPT, UR4, 0x4, URZ ;  /* 0x00000004040e7890 */ /* 0x000fe4000fffe0ff */
[----:B------:R-:W-:Y:S01]  /*3930*/  UIADD3 UR8, UPT, UPT, UR4, 0x6, URZ ;  /* 0x0000000604087890 */ /* 0x000fe2000fffe0ff */
[----:B------:R2:W-:Y:S01]  /*3940*/  UTCQMMA gdesc[UR4], gdesc[UR6], tmem[UR11], tmem[UR38], idesc[UR39], UP2 ;  /* 0x00ff2606040075ea */ /* 0x0005e2000900030b */
[----:B------:R-:W-:Y:S01]  /*3950*/  UPLOP3.LUT UP2, UPT, UPT, UPT, UPT, 0x80, 0x8 ;  /* 0x000000000008789c */ /* 0x000fe20003f4f070 */
[----:B------:R-:W-:Y:S01]  /*3960*/  UMOV UR19, 0x40004040 ;  /* 0x4000404000137882 */ /* 0x000fe20000000000 */
[----:B------:R-:W-:Y:S01]  /*3970*/  UMOV UR17, 0x40004040 ;  /* 0x4000404000117882 */ /* 0x000fe20000000000 */
[----:B------:R2:W-:Y:S01]  /*3980*/  UTCQMMA gdesc[UR18], gdesc[UR20], tmem[UR11], tmem[UR36], idesc[UR37], UPT ;  /* 0x00ff2414120075ea */ /* 0x0005e2000b80030b */
[----:B------:R-:W-:Y:S01]  /*3990*/  UMOV UR15, 0x40004040 ;  /* 0x40004040000f7882 */ /* 0x000fe20000000000 */
[----:B------:R-:W-:Y:S01]  /*39a0*/  UMOV UR13, 0x40004040 ;  /* 0x40004040000d7882 */ /* 0x000fe20000000000 */
[----:B------:R-:W-:Y:S01]  /*39b0*/  UMOV UR9, 0x40004040 ;  /* 0x4000404000097882 */ /* 0x000fe20000000000 */
[----:B------:R2:W-:Y:S01]  /*39c0*/  UTCQMMA gdesc[UR14], gdesc[UR16], tmem[UR11], tmem[UR34], idesc[UR35], UPT ;  /* 0x00ff22100e0075ea */ /* 0x0005e2000b80030b */
[----:B------:R2:W-:Y:S01]  /*39d0*/  UTCQMMA gdesc[UR8], gdesc[UR12], tmem[UR11], tmem[UR32], idesc[UR33], UPT ;  /* 0x00ff200c080075ea */ /* 0x0005e2000b80030b */
[----:B------:R2:W-:Y:S01]  /*39e0*/  UTCBAR.MULTICAST [UR25], URZ, UR27 ;  /* 0x000000ff190073e9 */ /* 0x0005e2000800081b */
[----:B------:R-:W-:Y:S01]  /*39f0*/  UMOV UR10, UR24 ;  /* 0x00000018000a7c82 */ /* 0x000fe20008000000 */
[----:B------:R-:W-:Y:S05]  /*3a00*/  BRA.U UP3, `(.L_x_65) ;  /* 0xfffffffd03507547 */ /* 0x000fea000b83ffff */
.L_x_62:
[----:B--2---:R-:W-:Y:S01]  /*3a10*/  UIADD3 UR4, UPT, UPT, UR30, 0x1, URZ ;  /* 0x000000011e047890 */ /* 0x004fe2000fffe0ff */
[C---:B------:R-:W-:Y:S01]  /*3a20*/  ISETP.NE.AND P0, PT, R10.reuse, 0x2, PT ;  /* 0x000000020a00780c */ /* 0x040fe20003f05270 */
[----:B------:R-:W-:Y:S02]  /*3a30*/  UIADD3 UR5, UPT, UPT, UR31, 0xb0, URZ ;  /* 0x000000b01f057890 */ /* 0x000fe4000fffe0ff */
[----:B------:R-:W-:Y:S01]  /*3a40*/  UISETP.NE.AND UP0, UPT, UR4, 0x4, UPT ;  /* 0x000000040400788c */ /* 0x000fe2000bf05270 */
[----:B-1----:R-:W-:Y:S02]  /*3a50*/  SEL R0, RZ, 0x1, P0 ;  /* 0x00000001ff007807 */ /* 0x002fe40000000000 */
[----:B------:R-:W-:Y:S01]  /*3a60*/  SEL R10, R10, RZ, P0 ;  /* 0x000000ff0a0a7207 */ /* 0x000fe20000000000 */
[----:B------:R-:W-:Y:S01]  /*3a70*/  USEL UR6, URZ, 0x1, UP0 ;  /* 0x00000001ff067887 */ /* 0x000fe20008000000 */
[----:B------:R-:W-:Y:S01]  /*3a80*/  LOP3.LUT R9, R9, R0, RZ, 0x3c, !PT ;  /* 0x0000000009097212 */ /* 0x000fe200078e3cff */
[----:B------:R-:W-:Y:S01]  /*3a90*/  USEL UR30, UR4, URZ, UP0 ;  /* 0x000000ff041e7287 */ /* 0x000fe20008000000 */
[----:B------:R1:W-:Y:S03]  /*3aa0*/  UTCBAR [UR5], URZ ;  /* 0x000000ff050073e9 */ /* 0x0003e600080000ff */
[----:B------:R-:W-:Y:S01]  /*3ab0*/  LOP3.LUT R11, R11, UR6, RZ, 0x3c, !PT ;  /* 0x000000060b0b7c12 */ /* 0x000fe2000f8e3cff */
[----:B------:R-:W-:Y:S07]  /*3ac0*/  @P1 BRA `(.L_x_66) ;  /* 0xfffffff800881947 */ /* 0x000fee000383ffff */
[----:B------:R-:W2:Y:S01]  /*3ad0*/  S2UR UR8, SR_CgaCtaId ;  /* 0x00000000000879c3 */ /* 0x000ea20000008800 */
[----:B------:R-:W-:Y:S01]  /*3ae0*/  ELECT P0, URZ, PT ;  /* 0x0000000000ff782f */ /* 0x000fe20003800000 */
[----:B------:R-:W-:Y:S01]  /*3af0*/  IMAD.MOV.U32 R0, RZ, RZ, 0x1 ;  /* 0x00000001ff007424 */ /* 0x000fe200078e00ff */
[----:B------:R-:W-:Y:S01]  /*3b00*/  UIADD3 UR26, UPT, UPT, UR26, 0xd0, URZ ;  /* 0x000000d01a1a7890 */ /* 0x000fe2000fffe0ff */
[----:B------:R-:W-:Y:S01]  /*3b10*/  SHF.L.U32 R3, R11, 0x1f, RZ ;  /* 0x0000001f0b037819 */ /* 0x000fe200000006ff */
[----:B------:R-:W-:-:S03]  /*3b20*/  UMOV UR4, 0x40 ;  /* 0x0000004000047882 */ /* 0x000fc60000000000 */
[----:B------:R-:W-:Y:S01]  /*3b30*/  UVIRTCOUNT.DEALLOC.SMPOOL 0x80 ;  /* 0x000000800000784c */ /* 0x000fe20000000000 */
[----:B--2---:R-:W-:Y:S02]  /*3b40*/  ULEA UR8, UR8, UR4, 0x18 ;  /* 0x0000000408087291 */ /* 0x004fe4000f8ec0ff */
[----:B------:R-:W-:-:S07]  /*3b50*/  ULEA UR4, UR30, UR26, 0x3 ;  /* 0x0000001a1e047291 */ /* 0x000fce000f8e18ff */
[----:B------:R2:W-:Y:S02]  /*3b60*/  @P0 STS.U8 [UR8+0x1c], R0 ;  /* 0x00001c00ff000988 */ /* 0x0005e40008000008 */
[----:B------:R-:W4:Y:S02]  /*3b70*/  SYNCS.PHASECHK.TRANS64.TRYWAIT P0, [UR4], R3 ;  /* 0x00000003ff0075a7 */ /* 0x000f240008001104 */
[----:B--2-4-:R-:W-:Y:S05]  /*3b80*/  @!P0 BRA `(.L_x_67) ;  /* 0x0000006000748947 */ /* 0x014fea0003800000 */
.L_x_152:
[----:B------:R-:W-:-:S04]  /*3b90*/  UIADD3 UR4, UPT, UPT, UR30, 0x1, URZ ;  /* 0x000000011e047890 */ /* 0x000fc8000fffe0ff */
[----:B------:R-:W-:-:S04]  /*3ba0*/  UISETP.NE.AND UP0, UPT, UR4, 0x4, UPT ;  /* 0x000000040400788c */ /* 0x000fc8000bf05270 */
[----:B------:R-:W-:Y:S02]  /*3bb0*/  USEL UR6, URZ, 0x1, UP0 ;  /* 0x00000001ff067887 */ /* 0x000fe40008000000 */
[----:B------:R-:W-:-:S04]  /*3bc0*/  USEL UR4, UR4, URZ, UP0 ;  /* 0x000000ff04047287 */ /* 0x000fc80008000000 */
[----:B-1----:R-:W-:Y:S01]  /*3bd0*/  ULEA UR5, UR4, UR26, 0x3 ;  /* 0x0000001a04057291 */ /* 0x002fe2000f8e18ff */
[----:B------:R-:W-:-:S04]  /*3be0*/  LOP3.LUT R2, R11, UR6, RZ, 0x3c, !PT ;  /* 0x000000060b027c12 */ /* 0x000fc8000f8e3cff */
[----:B--2---:R-:W-:-:S04]  /*3bf0*/  SHF.L.U32 R3, R2, 0x1f, RZ ;  /* 0x0000001f02037819 */ /* 0x004fc800000006ff */
[----:B------:R-:W1:Y:S02]  /*3c00*/  SYNCS.PHASECHK.TRANS64.TRYWAIT P0, [UR5], R3 ;  /* 0x00000003ff0075a7 */ /* 0x000e640008001105 */
[----:B-1----:R-:W-:Y:S05]  /*3c10*/  @!P0 BRA `(.L_x_68) ;  /* 0x0000006000688947 */ /* 0x002fea0003800000 */
.L_x_154:
        /* <DEDUP_REMOVED lines=9> */
.L_x_156:
[----:B------:R-:W-:-:S04]  /*3cb0*/  UIADD3 UR4, UPT, UPT, UR4, 0x1, URZ ;  /* 0x0000000104047890 */ /* 0x000fc8000fffe0ff */
[----:B------:R-:W-:-:S04]  /*3cc0*/  UISETP.NE.AND UP0, UPT, UR4, 0x4, UPT ;  /* 0x000000040400788c */ /* 0x000fc8000bf05270 */
[----:B------:R-:W-:Y:S02]  /*3cd0*/  USEL UR5, URZ, 0x1, UP0 ;  /* 0x00000001ff057887 */ /* 0x000fe40008000000 */
[----:B------:R-:W-:-:S04]  /*3ce0*/  USEL UR4, UR4, URZ, UP0 ;  /* 0x000000ff04047287 */ /* 0x000fc80008000000 */
[----:B------:R-:W-:Y:S01]  /*3cf0*/  ULEA UR4, UR4, UR26, 0x3 ;  /* 0x0000001a04047291 */ /* 0x000fe2000f8e18ff */
[----:B-1----:R-:W-:-:S04]  /*3d00*/  LOP3.LUT R3, R2, UR5, RZ, 0x3c, !PT ;  /* 0x0000000502037c12 */ /* 0x002fc8000f8e3cff */
[----:B------:R-:W-:-:S04]  /*3d10*/  SHF.L.U32 R3, R3, 0x1f, RZ ;  /* 0x0000001f03037819 */ /* 0x000fc800000006ff */
[----:B------:R-:W1:Y:S02]  /*3d20*/  SYNCS.PHASECHK.TRANS64.TRYWAIT P0, [UR4], R3 ;  /* 0x00000003ff0075a7 */ /* 0x000e640008001104 */
[----:B-1----:R-:W-:Y:S05]  /*3d30*/  @!P0 BRA `(.L_x_70) ;  /* 0x0000006000508947 */ /* 0x002fea0003800000 */
.L_x_158:
[----:B------:R-:W-:Y:S01]  /*3d40*/  NOP ;  /* 0x0000000000007918 */ /* 0x000fe20000000000 */
[----:B-1----:R-:W1:Y:S01]  /*3d50*/  LDS R0, [UR8+0x14] ;  /* 0x00001408ff007984 */ /* 0x002e620008000800 */
[----:B------:R-:W-:Y:S01]  /*3d60*/  ULOP3.LUT UR4, UR42, 0xffff, URZ, 0xc0, !UPT ;  /* 0x0000ffff2a047892 */ /* 0x000fe2000f8ec0ff */
[----:B------:R-:W-:Y:S01]  /*3d70*/  UMOV UR5, 0xffff ;  /* 0x0000ffff00057882 */ /* 0x000fe20000000000 */
[----:B------:R-:W-:Y:S02]  /*3d80*/  UMOV UR6, 0x1 ;  /* 0x0000000100067882 */ /* 0x000fe40000000000 */
[----:B------:R-:W-:-:S04]  /*3d90*/  USHF.R.U32.HI UR4, URZ, 0x5, UR4 ;  /* 0x00000005ff047899 */ /* 0x000fc80008011604 */
[----:B------:R-:W-:Y:S02]  /*3da0*/  USHF.L.U32 UR5, UR5, UR4, URZ ;  /* 0x0000000405057299 */ /* 0x000fe400080006ff */
[----:B------:R-:W-:-:S04]  /*3db0*/  USHF.L.U32 UR4, UR6, UR4, URZ ;  /* 0x0000000406047299 */ /* 0x000fc800080006ff */
[----:B-1----:R-:W-:-:S04]  /*3dc0*/  LOP3.LUT R0, R0, UR5, RZ, 0xc0, !PT ;  /* 0x0000000500007c12 */ /* 0x002fc8000f8ec0ff */
[----:B------:R-:W-:-:S13]  /*3dd0*/  ISETP.NE.AND P0, PT, R0, UR5, PT ;  /* 0x0000000500007c0c */ /* 0x000fda000bf05270 */
[----:B------:R-:W-:Y:S05]  /*3de0*/  @P0 BRA `(.L_x_71) ;  /* 0x0000000000580947 */ /* 0x000fea0003800000 */
[----:B------:R-:W1:Y:S02]  /*3df0*/  LDS R0, [UR8+0x18] ;  /* 0x00001808ff007984 */ /* 0x000e640008000800 */
[----:B-1----:R-:W-:-:S04]  /*3e00*/  LOP3.LUT R0, R0, UR4, RZ, 0xc0, !PT ;  /* 0x0000000400007c12 */ /* 0x002fc8000f8ec0ff */
[----:B------:R-:W-:-:S13]  /*3e10*/  ISETP.NE.AND P0, PT, R0, UR4, PT ;  /* 0x0000000400007c0c */ /* 0x000fda000bf05270 */
[----:B------:R-:W-:Y:S05]  /*3e20*/  @P0 BRA `(.L_x_72) ;  /* 0x00000000003c0947 */ /* 0x000fea0003800000 */
[----:B------:R-:W1:Y:S01]  /*3e30*/  S2R R2, SR_LANEID ;  /* 0x0000000000027919 */ /* 0x000e620000000000 */
[----:B------:R-:W-:Y:S01]  /*3e40*/  ULOP3.LUT UR5, URZ, UR5, URZ, 0x33, !UPT ;  /* 0x00000005ff057292 */ /* 0x000fe2000f8e33ff */
[----:B------:R-:W-:Y:S01]  /*3e50*/  LOP3.LUT R4, RZ, UR4, RZ, 0x33, !PT ;  /* 0x00000004ff047c12 */ /* 0x000fe2000f8e33ff */
[----:B------:R-:W-:Y:S02]  /*3e60*/  VOTEU.ANY UR4, UPT, PT ;  /* 0x0000000000047886 */ /* 0x000fe400038e0100 */
[----:B------:R-:W-:Y:S01]  /*3e70*/  UFLO.U32 UR4, UR4 ;  /* 0x00000004000472bd */ /* 0x000fe200080e0000 */
[----:B------:R-:W2:Y:S01]  /*3e80*/  REDUX UR6, R4 ;  /* 0x00000000040673c4 */ /* 0x000ea20000000000 */
[----:B------:R-:W-:-:S06]  /*3e90*/  IMAD.U32 R0, RZ, RZ, UR5 ;  /* 0x00000005ff007e24 */ /* 0x000fcc000f8e00ff */
[----:B------:R4:W-:Y:S01]  /*3ea0*/  UTCATOMSWS.AND URZ, UR5 ;  /* 0x0000000500ff79e3 */ /* 0x0009e20008000000 */
[----:B------:R-:W3:Y:S01]  /*3eb0*/  REDUX UR7, R0 ;  /* 0x00000000000773c4 */ /* 0x000ee20000000000 */
[----:B-1----:R-:W-:Y:S01]  /*3ec0*/  ISETP.EQ.U32.AND P0, PT, R2, UR4, PT ;  /* 0x0000000402007c0c */ /* 0x002fe2000bf02070 */
[----:B--2---:R-:W-:Y:S01]  /*3ed0*/  IMAD.U32 R2, RZ, RZ, UR6 ;  /* 0x00000006ff027e24 */ /* 0x004fe2000f8e00ff */
[----:B---3--:R-:W-:-:S11]  /*3ee0*/  MOV R3, UR7 ;  /* 0x0000000700037c02 */ /* 0x008fd60008000f00 */
[----:B------:R4:W-:Y:S04]  /*3ef0*/  @P0 ATOMS.AND RZ, [UR8+0x14], R3 ;  /* 0x00001403ffff098c */ /* 0x0009e8000a800008 */
[----:B------:R4:W-:Y:S01]  /*3f00*/  @P0 ATOMS.AND RZ, [UR8+0x18], R2 ;  /* 0x00001802ffff098c */ /* 0x0009e2000a800008 */
[----:B------:R-:W-:Y:S05]  /*3f10*/  BRA `(.L_x_73) ;  /* 0x0000000000147947 */ /* 0x000fea0003800000 */
.L_x_72:
[----:B------:R-:W-:Y:S02]  /*3f20*/  MOV R2, 0x3f40 ;  /* 0x00003f4000027802 */ /* 0x000fe40000000f00 */
[----:B---3-5:R-:W-:Y:S05]  /*3f30*/  CALL.REL.NOINC `($__internal_0_$__cuda_sm10x_tcgen05_guardrail_trap_col_being_dealloced_not_returned_by_alloc) ;  /* 0x0000006400347944 */ /* 0x028fea0003c00000 */
[----:B------:R-:W-:Y:S05]  /*3f40*/  BRA `(.L_x_73) ;  /* 0x0000000000087947 */ /* 0x000fea0003800000 */
.L_x_71:
[----:B------:R-:W-:Y:S02]  /*3f50*/  MOV R2, 0x3f70 ;  /* 0x00003f7000027802 */ /* 0x000fe40000000f00 */
[----:B---3-5:R-:W-:Y:S05]  /*3f60*/  CALL.REL.NOINC `($__internal_2_$__cuda_sm10x_tcgen05_guardrail_trap_unallocated_columns_being_dealloced) ;  /* 0x0000006400407944 */ /* 0x028fea0003c00000 */
.L_x_73:
[----:B------:R-:W-:Y:S01]  /*3f70*/  NOP ;  /* 0x0000000000007918 */ /* 0x000fe20000000000 */
[----:B----4-:R-:W-:Y:S05]  /*3f80*/  EXIT ;  /* 0x000000000000794d */ /* 0x010fea0003800000 */
.L_x_55:
[----:B------:R-:W-:-:S09]  /*3f90*/  UISETP.NE.OR UP0, UPT, UR17, 0x3, !UP3 ;  /* 0x000000031100788c */ /* 0x000fd2000df05670 */
[----:B------:R-:W-:Y:S05]  /*3fa0*/  BRA.U UP0, `(.L_x_74) ;  /* 0x0000001100587547 */ /* 0x000fea000b800000 */
[----:B------:R-:W2:Y:S01]  /*3fb0*/  S2UR UR10, SR_CgaCtaId ;  /* 0x00000000000a79c3 */ /* 0x000ea20000008800 */
[----:B------:R-:W3:Y:S01]  /*3fc0*/  LDCU UR31, c[0x0][0x370] ;  /* 0x00006e00ff1f77ac */ /* 0x000ee20008000800 */
[----:B------:R-:W-:Y:S02]  /*3fd0*/  HFMA2 R13, -RZ, RZ, 0, 0 ;  /* 0x00000000ff0d7431 */ /* 0x000fe400000001ff */
[----:B------:R-:W-:Y:S01]  /*3fe0*/  IMAD.MOV.U32 R15, RZ, RZ, 0x1 ;  /* 0x00000001ff0f7424 */ /* 0x000fe200078e00ff */
[----:B------:R-:W-:Y:S01]  /*3ff0*/  MOV R7, 0x1000 ;  /* 0x0000100000077802 */ /* 0x000fe20000000f00 */
[----:B------:R-:W3:Y:S01]  /*4000*/  LDCU.128 UR44, c[0x0][0xb10] ;  /* 0x00016200ff2c77ac */ /* 0x000ee20008000c00 */
[----:B------:R-:W-:Y:S01]  /*4010*/  IMAD.MOV.U32 R14, RZ, RZ, RZ ;  /* 0x000000ffff0e7224 */ /* 0x000fe200078e00ff */
[----:B------:R-:W4:Y:S01]  /*4020*/  LDC.64 R16, c[0x0][0x348] ;  /* 0x0000d200ff107b82 */ /* 0x000f220000000a00 */
[----:B------:R-:W1:Y:S01]  /*4030*/  LDCU UR30, c[0x0][0x374] ;  /* 0x00006e80ff1e77ac */ /* 0x000e620008000800 */
[----:B------:R-:W2:Y:S06]  /*4040*/  LDCU UR15, c[0x0][0xb0c] ;  /* 0x00016180ff0f77ac */ /* 0x000eac0008000800 */
[----:B------:R-:W4:Y:S01]  /*4050*/  LDC.64 R2, c[0x0][0x888] ;  /* 0x00022200ff027b82 */ /* 0x000f220000000a00 */
[----:B------:R-:W4:Y:S01]  /*4060*/  LDCU UR49, c[0x0][0xb20] ;  /* 0x00016400ff3177ac */ /* 0x000f220008000800 */
[----:B------:R-:W4:Y:S06]  /*4070*/  LDCU UR4, c[0x0][0xb30] ;  /* 0x00016600ff0477ac */ /* 0x000f2c0008000800 */
[----:B------:R-:W4:Y:S01]  /*4080*/  LDC.64 R4, c[0x0][0x890] ;  /* 0x00022400ff047b82 */ /* 0x000f220000000a00 */
[----:B------:R-:W-:Y:S01]  /*4090*/  UMOV UR21, 0x400 ;  /* 0x0000040000157882 */ /* 0x000fe20000000000 */
[----:B---3--:R-:W-:-:S02]  /*40a0*/  UIMAD.WIDE.U32 UR6, UR31, UR44, URZ ;  /* 0x0000002c1f0672a5 */ /* 0x008fc4000f8e00ff */
[----:B-1----:R-:W-:Y:S02]  /*40b0*/  UIMAD.WIDE.U32 UR8, UR30, UR47, URZ ;  /* 0x0000002f1e0872a5 */ /* 0x002fe4000f8e00ff */
[----:B--2---:R-:W-:Y:S02]  /*40c0*/  ULEA UR21, UR10, UR21, 0x18 ;  /* 0x000000150a157291 */ /* 0x004fe4000f8ec0ff */
[----:B------:R-:W-:Y:S02]  /*40d0*/  UPLOP3.LUT UP3, UPT, UPT, UPT, UPT, 0x40, 0x4 ;  /* 0x000000000004789c */ /* 0x000fe40003f6e870 */
[----:B------:R-:W-:Y:S02]  /*40e0*/  UIADD3 UR37, UPT, UPT, UR21, 0x58, URZ ;  /* 0x0000005815257890 */ /* 0x000fe4000fffe0ff */
[----:B------:R-:W-:Y:S02]  /*40f0*/  UIADD3 UR33, UPT, UPT, UR21, 0x40, URZ ;  /* 0x0000004015217890 */ /* 0x000fe4000fffe0ff */
[----:B------:R-:W-:-:S02]  /*4100*/  UIADD3 UR25, UPT, UPT, UR21, 0x48, URZ ;  /* 0x0000004815197890 */ /* 0x000fc4000fffe0ff */
[----:B------:R-:W-:Y:S01]  /*4110*/  UIADD3 UR17, UPT, UPT, UR21, 0x50, URZ ;  /* 0x0000005015117890 */ /* 0x000fe2000fffe0ff */
[----:B------:R-:W-:Y:S01]  /*4120*/  UMOV UR6, UR7 ;  /* 0x0000000700067c82 */ /* 0x000fe20008000000 */
[----:B------:R-:W-:Y:S01]  /*4130*/  UMOV UR41, UR9 ;  /* 0x0000000900297c82 */ /* 0x000fe20008000000 */
[----:B------:R-:W-:Y:S02]  /*4140*/  UISETP.GE.AND UP0, UPT, UR42, 0x1, UPT ;  /* 0x000000012a00788c */ /* 0x000fe4000bf06270 */
[----:B------:R-:W-:Y:S01]  /*4150*/  UISETP.NE.AND UP4, UPT, UR42, 0x1, UPT ;  /* 0x000000012a00788c */ /* 0x000fe2000bf85270 */
[----:B------:R-:W1:Y:S01]  /*4160*/  LDCU.64 UR22, c[0x0][0xb28] ;  /* 0x00016500ff1677ac */ /* 0x000e620008000a00 */
[----:B------:R-:W-:Y:S02]  /*4170*/  UISETP.NE.AND UP6, UPT, UR15, 0x1, UPT ;  /* 0x000000010f00788c */ /* 0x000fe4000bfc5270 */
[----:B------:R-:W-:Y:S02]  /*4180*/  UISETP.NE.AND UP5, UPT, UR46, 0x1, UPT ;  /* 0x000000012e00788c */ /* 0x000fe4000bfa5270 */
[----:B------:R-:W-:-:S02]  /*4190*/  UPRMT UR37, UR10, 0x654, UR37 ;  /* 0x000006540a257896 */ /* 0x000fc40008000025 */
[----:B------:R-:W-:Y:S02]  /*41a0*/  USHF.R.U32.HI UR43, URZ, UR45, UR6 ;  /* 0x0000002dff2b7299 */ /* 0x000fe40008011606 */
[----:B------:R-:W-:Y:S02]  /*41b0*/  UPRMT UR40, UR10, 0x654, UR33 ;  /* 0x000006540a287896 */ /* 0x000fe40008000021 */
[----:B------:R-:W-:Y:S02]  /*41c0*/  UPRMT UR39, UR10, 0x654, UR25 ;  /* 0x000006540a277896 */ /* 0x000fe40008000019 */
[----:B------:R-:W-:Y:S02]  /*41d0*/  UPRMT UR38, UR10, 0x654, UR17 ;  /* 0x000006540a267896 */ /* 0x000fe40008000011 */
[----:B----4-:R-:W-:Y:S02]  /*41e0*/  USHF.R.U32.HI UR41, URZ, UR49, UR41 ;  /* 0x00000031ff297299 */ /* 0x010fe40008011629 */
[----:B------:R-:W-:-:S11]  /*41f0*/  UISETP.NE.AND UP2, UPT, UR4, 0x1, UPT ;  /* 0x000000010400788c */ /* 0x000fd6000bf45270 */
.L_x_85:
[C---:B------:R-:W-:Y:S02]  /*4200*/  LEA R12, R14.reuse, UR21, 0x3 ;  /* 0x000000150e0c7c11 */ /* 0x040fe4000f8e18ff */
[----:B------:R-:W-:Y:S02]  /*4210*/  SHF.L.U32 R9, R13, 0x1f, RZ ;  /* 0x0000001f0d097819 */ /* 0x000fe400000006ff */
[----:B------:R-:W-:Y:S02]  /*4220*/  LEA R10, R14, UR21, 0x4 ;  /* 0x000000150e0a7c11 */ /* 0x000fe4000f8e20ff */
[----:B--2---:R-:W2:Y:S02]  /*4230*/  SYNCS.PHASECHK.TRANS64.TRYWAIT P0, [R12+URZ+0x90], R9 ;  /* 0x000090090c0075a7 */ /* 0x004ea400080011ff */
[----:B--2---:R-:W-:Y:S05]  /*4240*/  @!P0 BRA `(.L_x_75) ;  /* 0x0000005c00248947 */ /* 0x004fea0003800000 */
.L_x_159:
[----:B--2---:R-:W2:Y:S01]  /*4250*/  LDS.128 R8, [R10+0x120] ;  /* 0x000120000a087984 */ /* 0x004ea20000000c00 */
[----:B------:R-:W-:Y:S01]  /*4260*/  UISETP.GE.AND UP0, UPT, UR42, 0x1, UPT ;  /* 0x000000012a00788c */ /* 0x000fe2000bf06270 */
[----:B------:R-:W-:Y:S01]  /*4270*/  @!PT LDS RZ, [RZ] ;  /* 0x00000000fffff984 */ /* 0x000fe20000000800 */
[----:B------:R-:W-:Y:S01]  /*4280*/  @!PT LDS RZ, [RZ] ;  /* 0x00000000fffff984 */ /* 0x000fe20000000800 */
[----:B------:R-:W-:Y:S01]  /*4290*/  @!PT LDS RZ, [RZ] ;  /* 0x00000000fffff984 */ /* 0x000fe20000000800 */
[----:B------:R-:W-:Y:S01]  /*42a0*/  @!PT LDS RZ, [RZ] ;  /* 0x00000000fffff984 */ /* 0x000fe20000000800 */
[----:B------:R3:W-:Y:S06]  /*42b0*/  MEMBAR.ALL.CTA ;  /* 0x0000000000007992 */ /* 0x0007ec0000008000 */
[----:B---3--:R-:W3:Y:S01]  /*42c0*/  FENCE.VIEW.ASYNC.S ;  /* 0x00000000000073c6 */ /* 0x008ee20000000000 */
[----:B--2---:R-:W-:Y:S11]  /*42d0*/  LOP3.LUT P0, RZ, R10, 0x1, RZ, 0xc0, !PT ;  /* 0x000000010aff7812 */ /* 0x004ff6000780c0ff */
[----:B------:R-:W-:Y:S02]  /*42e0*/  @!UPT UIADD3 URZ, UPT, UPT, URZ, URZ, URZ ;  /* 0x000000fffffff290 */ /* 0x000fe4000fffe0ff */
[----:B---3--:R-:W-:Y:S01]  /*42f0*/  VOTEU.ANY UP1, P0 ;  /* 0x0000000000ff7886 */ /* 0x008fe20000020100 */
[----:B------:R-:W-:Y:S11]  /*4300*/  PLOP3.LUT P0, PT, PT, PT, UP1, 0x80, 0x8 ;  /* 0x000000000008781c */ /* 0x000ff60003f0f018 */
[----:B------:R-:W-:Y:S02]  /*4310*/  @!UPT UIADD3 URZ, UPT, UPT, URZ, URZ, URZ ;  /* 0x000000fffffff290 */ /* 0x000fe4000fffe0ff */
[----:B------:R-:W-:Y:S02]  /*4320*/  @P0 SHF.R.U32.HI R0, RZ, 0x10, R9 ;  /* 0x00000010ff000819 */ /* 0x000fe40000011609 */
[----:B------:R-:W-:Y:S02]  /*4330*/  @P0 MOV R6, R8 ;  /* 0x0000000800060202 */ /* 0x000fe40000000f00 */
[----:B------:R-:W-:Y:S01]  /*4340*/  @P0 R2UR UR4, R0 ;  /* 0x00000000000402ca */ /* 0x000fe200000e0000 */
[----:B------:R-:W-:Y:S01]  /*4350*/  VIADD R0, R12, 0xa0 ;  /* 0x000000a00c007836 */ /* 0x000fe20000000000 */
[----:B------:R-:W-:Y:S02]  /*4360*/  @P0 LOP3.LUT R8, R9, 0xffff, RZ, 0xc0, !PT ;  /* 0x0000ffff09080812 */ /* 0x000fe400078ec0ff */
[----:B------:R-:W-:Y:S02]  /*4370*/  @P0 R2UR UR6, R6 ;  /* 0x00000000060602ca */ /* 0x000fe400000e0000 */
[----:B------:R-:W-:Y:S02]  /*4380*/  PRMT R0, RZ, 0x654, R0 ;  /* 0x00000654ff007816 */ /* 0x000fe40000000000 */
[----:B------:R-:W-:Y:S02]  /*4390*/  @P0 R2UR UR5, R8 ;  /* 0x00000000080502ca */ /* 0x000fe400000e0000 */
[----:B------:R2:W-:Y:S03]  /*43a0*/  SYNCS.ARRIVE.TRANS64.RED.A1T0 RZ, [R0+URZ], RZ ;  /* 0x000000ff00ff79a7 */ /* 0x0005e600081004ff */
[----:B------:R-:W-:Y:S04]  /*43b0*/  @UP1 UMOV UR29, UR4 ;  /* 0x00000004001d1c82 */ /* 0x000fe80008000000 */
[----:B------:R-:W-:Y:S04]  /*43c0*/  @UP1 UMOV UR14, UR6 ;  /* 0x00000006000e1c82 */ /* 0x000fe80008000000 */
[----:B------:R-:W-:Y:S01]  /*43d0*/  @UP1 UMOV UR13, UR5 ;  /* 0x00000005000d1c82 */ /* 0x000fe20008000000 */
[----:B------:R-:W-:Y:S05]  /*43e0*/  BRA.U !UP0, `(.L_x_76) ;  /* 0x0000000108a47547 */ /* 0x000fea000b800000 */
[----:B------:R-:W-:Y:S02]  /*43f0*/  UIMAD.WIDE.U32 UR18, UR13, UR47, URZ ;  /* 0x0000002f0d1272a5 */ /* 0x000fe4000f8e00ff */
[----:B------:R-:W-:Y:S02]  /*4400*/  UIMAD.WIDE.U32 UR26, UR14, UR44, URZ ;  /* 0x0000002c0e1a72a5 */ /* 0x000fe4000f8e00ff */
[----:B------:R-:W-:Y:S02]  /*4410*/  USEL UR4, UR30, UR41, !UP5 ;  /* 0x000000291e047287 */ /* 0x000fe4000e800000 */
[----:B------:R-:W-:Y:S02]  /*4420*/  USEL UR7, UR31, UR43, !UP6 ;  /* 0x0000002b1f077287 */ /* 0x000fe4000f000000 */
[----:B-1----:R-:W-:Y:S02]  /*4430*/  UIMAD.WIDE.U32 UR8, UR4, UR22, URZ ;  /* 0x00000016040872a5 */ /* 0x002fe4000f8e00ff */
[----:B------:R-:W-:Y:S01]  /*4440*/  UIMAD.WIDE.U32 UR10, UR7, UR22, URZ ;  /* 0x00000016070a72a5 */ /* 0x000fe2000f8e00ff */
[----:B------:R-:W-:Y:S02]  /*4450*/  UMOV UR5, UR19 ;  /* 0x0000001300057c82 */ /* 0x000fe40008000000 */
[----:B------:R-:W-:Y:S03]  /*4460*/  USHF.R.U32.HI UR6, URZ, UR49, UR5 ;  /* 0x00000031ff067299 */ /* 0x000fe60008011605 */
[----:B------:R-:W-:Y:S01]  /*4470*/  UMOV UR5, UR27 ;  /* 0x0000001b00057c82 */ /* 0x000fe20008000000 */
[----:B------:R-:W-:Y:S02]  /*4480*/  USEL UR6, UR13, UR6, !UP5 ;  /* 0x000000060d067287 */ /* 0x000fe4000e800000 */
[----:B------:R-:W-:Y:S03]  /*4490*/  USHF.R.U32.HI UR12, URZ, UR45, UR5 ;  /* 0x0000002dff0c7299 */ /* 0x000fe60008011605 */
[----:B------:R-:W-:Y:S02]  /*44a0*/  UMOV UR5, UR9 ;  /* 0x0000000900057c82 */ /* 0x000fe40008000000 */
[----:B------:R-:W-:Y:S03]  /*44b0*/  @UP4 USHF.R.U32.HI UR4, URZ, UR23, UR5 ;  /* 0x00000017ff044299 */ /* 0x000fe60008011605 */
[----:B------:R-:W-:Y:S01]  /*44c0*/  UMOV UR5, UR11 ;  /* 0x0000000b00057c82 */ /* 0x000fe20008000000 */
[----:B------:R-:W-:Y:S02]  /*44d0*/  UIMAD UR4, UR42, UR4, URZ ;  /* 0x000000042a0472a4 */ /* 0x000fe4000f8e02ff */
[----:B------:R-:W-:Y:S02]  /*44e0*/  @UP4 USHF.R.U32.HI UR7, URZ, UR23, UR5 ;  /* 0x00000017ff074299 */ /* 0x000fe40008011605 */
[----:B------:R-:W-:Y:S02]  /*44f0*/  UIMAD.WIDE.U32 UR10, UR6, UR22, URZ ;  /* 0x00000016060a72a5 */ /* 0x000fe4000f8e00ff */
[----:B------:R-:W-:Y:S02]  /*4500*/  USEL UR5, UR14, UR12, !UP6 ;  /* 0x0000000c0e057287 */ /* 0x000fe4000f000000 */
[----:B------:R-:W-:Y:S02]  /*4510*/  UIMAD UR8, UR42, UR7, URZ ;  /* 0x000000072a0872a4 */ /* 0x000fe4000f8e02ff */
[----:B------:R-:W-:Y:S03]  /*4520*/  UISETP.GE.AND UP0, UPT, UR6, UR4, UPT ;  /* 0x000000040600728c */ /* 0x000fe6000bf06270 */
[----:B------:R-:W-:Y:S01]  /*4530*/  UMOV UR4, UR11 ;  /* 0x0000000b00047c82 */ /* 0x000fe20008000000 */
[----:B------:R-:W-:Y:S02]  /*4540*/  UISETP.GE.OR UP0, UPT, UR5, UR8, UP0 ;  /* 0x000000080500728c */ /* 0x000fe40008706670 */
[----:B------:R-:W-:Y:S02]  /*4550*/  USHF.R.U32.HI UR4, URZ, UR23, UR4 ;  /* 0x00000017ff047299 */ /* 0x000fe40008011604 */
[----:B------:R-:W-:Y:S02]  /*4560*/  UIMAD.WIDE.U32 UR8, UR5, UR22, URZ ;  /* 0x00000016050872a5 */ /* 0x000fe4000f8e00ff */
[----:B------:R-:W-:Y:S04]  /*4570*/  USEL UR10, UR6, UR4, !UP4 ;  /* 0x00000004060a7287 */ /* 0x000fe8000e000000 */
[----:B------:R-:W-:Y:S01]  /*4580*/  UIADD3 UR11, UPT, UPT, -UR10, URZ, URZ ;  /* 0x000000ff0a0b7290 */ /* 0x000fe2000fffe1ff */
[----:B------:R-:W-:Y:S02]  /*4590*/  @!UP0 UMOV UR4, UR9 ;  /* 0x0000000900048c82 */ /* 0x000fe40008000000 */
[----:B------:R-:W-:Y:S02]  /*45a0*/  @!UP0 USHF.R.U32.HI UR4, URZ, UR23, UR4 ;  /* 0x00000017ff048299 */ /* 0x000fe40008011604 */
[----:B------:R-:W-:Y:S02]  /*45b0*/  UIMAD UR8, UR42, UR11, UR6 ;  /* 0x0000000b2a0872a4 */ /* 0x000fe4000f8e0206 */
[----:B------:R-:W-:Y:S04]  /*45c0*/  @!UP0 USEL UR4, UR5, UR4, !UP4 ;  /* 0x0000000405048287 */ /* 0x000fe8000e000000 */
[----:B------:R-:W-:Y:S02]  /*45d0*/  @!UP0 UIMAD UR8, UR7, UR8, UR4 ;  /* 0x00000008070882a4 */ /* 0x000fe4000f8e0204 */
[----:B------:R-:W-:Y:S02]  /*45e0*/  @!UP0 UIADD3 UR9, UPT, UPT, UR10, -UR4, URZ ;  /* 0x800000040a098290 */ /* 0x000fe4000fffe0ff */
[----:B------:R-:W-:Y:S02]  /*45f0*/  UIADD3 UR4, UPT, UPT, -UR5, URZ, URZ ;  /* 0x000000ff05047290 */ /* 0x000fe4000fffe1ff */
[----:B------:R-:W-:Y:S02]  /*4600*/  UIADD3 UR7, UPT, UPT, -UR6, URZ, URZ ;  /* 0x000000ff06077290 */ /* 0x000fe4000fffe1ff */
[----:B------:R-:W-:Y:S02]  /*4610*/  @!UP0 UIMAD UR6, UR9, UR42, UR5 ;  /* 0x0000002a090682a4 */ /* 0x000fe4000f8e0205 */
[----:B------:R-:W-:Y:S02]  /*4620*/  UIMAD UR14, UR15, UR4, UR14 ;  /* 0x000000040f0e72a4 */ /* 0x000fe4000f8e020e */
[----:B------:R-:W-:Y:S01]  /*4630*/  UIMAD UR13, UR46, UR7, UR13 ;  /* 0x000000072e0d72a4 */ /* 0x000fe2000f8e020d */
[----:B------:R-:W-:Y:S02]  /*4640*/  @!UP0 UMOV UR5, UR8 ;  /* 0x0000000800058c82 */ /* 0x000fe40008000000 */
[----:B------:R-:W-:Y:S02]  /*4650*/  UIMAD UR14, UR5, UR15, UR14 ;  /* 0x0000000f050e72a4 */ /* 0x000fe4000f8e020e */
[----:B------:R-:W-:Y:S11]  /*4660*/  UIMAD UR13, UR6, UR46, UR13 ;  /* 0x0000002e060d72a4 */ /* 0x000ff6000f8e020d */
[----:B------:R-:W-:Y:S01]  /*4670*/  @!UPT UIADD3 URZ, UPT, UPT, URZ, URZ, URZ ;  /* 0x000000fffffff290 */ /* 0x000fe2000fffe0ff */
.L_x_76:
[----:B------:R-:W3:Y:S01]  /*4680*/  @!UP2 LDCU.128 UR8, c[0x0][0xb10] ;  /* 0x00016200ff08a7ac */ /* 0x000ee20008000c00 */
[C---:B------:R-:W-:Y:S02]  /*4690*/  ISETP.NE.U32.AND P1, PT, R4.reuse, RZ, PT ;  /* 0x000000ff0400720c */ /* 0x040fe40003f25070 */
[----:B------:R-:W-:Y:S02]  /*46a0*/  ISETP.NE.U32.AND P0, PT, R4, RZ, PT ;  /* 0x000000ff0400720c */ /* 0x000fe40003f05070 */
[C---:B------:R-:W-:Y:S02]  /*46b0*/  ISETP.NE.AND.EX P1, PT, R5.reuse, RZ, PT, P1 ;  /* 0x000000ff0500720c */ /* 0x040fe40003f25310 */
[----:B------:R-:W-:Y:S01]  /*46c0*/  ISETP.NE.AND.EX P0, PT, R5, RZ, PT, P0 ;  /* 0x000000ff0500720c */ /* 0x000fe20003f05300 */
[----:B------:R-:W4:Y:S01]  /*46d0*/  @!UP2 LDCU UR5, c[0x0][0xb0c] ;  /* 0x00016180ff05a7ac */ /* 0x000f220008000800 */
[----:B------:R-:W-:Y:S01]  /*46e0*/  SHF.L.U32 R9, R15, 0x1f, RZ ;  /* 0x0000001f0f097819 */ /* 0x000fe200000006ff */
[----:B------:R-:W-:Y:S02]  /*46f0*/  USHF.L.U32 UR35, UR16, 0x6, URZ ;  /* 0x0000000610237899 */ /* 0x000fe400080006ff */
[----:B------:R-:W-:Y:S02]  /*4700*/  USHF.L.U32 UR34, UR20, 0x8, URZ ;  /* 0x0000000814227899 */ /* 0x000fe400080006ff */
[----:B---3--:R-:W-:Y:S07]  /*4710*/  UIMAD.WIDE.U32 UR6, UR14, UR8, URZ ;  /* 0x000000080e0672a5 */ /* 0x008fee000f8e00ff */
[----:B------:R-:W-:Y:S01]  /*4720*/  @!UP2 UMOV UR4, UR7 ;  /* 0x000000070004ac82 */ /* 0x000fe20008000000 */
[----:B----4-:R-:W-:Y:S02]  /*4730*/  @!UP2 UISETP.NE.AND UP0, UPT, UR5, 0x1, UPT ;  /* 0x000000010500a88c */ /* 0x010fe4000bf05270 */
[----:B------:R-:W-:Y:S02]  /*4740*/  @!UP2 USHF.R.U32.HI UR4, URZ, UR9, UR4 ;  /* 0x00000009ff04a299 */ /* 0x000fe40008011604 */
[----:B------:R-:W-:Y:S02]  /*4750*/  UIMAD.WIDE.U32 UR6, UR13, UR11, URZ ;  /* 0x0000000b0d0672a5 */ /* 0x000fe4000f8e00ff */
[----:B------:R-:W-:Y:S02]  /*4760*/  @!UP2 USEL UR8, UR14, UR4, !UP0 ;  /* 0x000000040e08a287 */ /* 0x000fe4000c000000 */
[----:B------:R-:W-:Y:S03]  /*4770*/  @!UP2 UISETP.NE.AND UP0, UPT, UR10, 0x1, UPT ;  /* 0x000000010a00a88c */ /* 0x000fe6000bf05270 */
[----:B------:R-:W-:Y:S02]  /*4780*/  @!UP2 UMOV UR6, UR7 ;  /* 0x000000070006ac82 */ /* 0x000fe40008000000 */
[----:B------:R-:W3:Y:S02]  /*4790*/  @!UP2 LDCU UR4, c[0x0][0xb20] ;  /* 0x00016400ff04a7ac */ /* 0x000ee40008000800 */
[----:B---3--:R-:W-:Y:S04]  /*47a0*/  @!UP2 USHF.R.U32.HI UR6, URZ, UR4, UR6 ;  /* 0x00000004ff06a299 */ /* 0x008fe80008011606 */
[----:B------:R-:W-:Y:S04]  /*47b0*/  @!UP2 USEL UR6, UR13, UR6, !UP0 ;  /* 0x000000060d06a287 */ /* 0x000fe8000c000000 */
[----:B------:R-:W-:Y:S02]  /*47c0*/  @!UP2 UIADD3 UR4, UPT, UPT, -UR8, UR6, URZ ;  /* 0x000000060804a290 */ /* 0x000fe4000fffe1ff */
[----:B------:R-:W-:Y:S02]  /*47d0*/  @!UP2 UIADD3 UR6, UPT, UPT, UR8, -UR6, URZ ;  /* 0x800000060806a290 */ /* 0x000fe4000fffe0ff */
[----:B------:R-:W-:Y:S02]  /*47e0*/  @!UP2 UIMAD UR14, UR4, UR5, UR14 ;  /* 0x00000005040ea2a4 */ /* 0x000fe4000f8e020e */
[----:B------:R-:W-:Y:S01]  /*47f0*/  @!UP2 UIMAD UR13, UR6, UR10, UR13 ;  /* 0x0000000a060da2a4 */ /* 0x000fe2000f8e020d */
[----:B------:R-:W-:Y:S11]  /*4800*/  BRA.U UP3, `(.L_x_77) ;  /* 0x0000000103107547 */ /* 0x000ff6000b800000 */
[----:B--2---:R-:W-:Y:S04]  /*4810*/  MOV R0, UR48 ;  /* 0x0000003000007c02 */ /* 0x004fe80008000f00 */
[----:B------:R-:W-:Y:S04]  /*4820*/  SHF.L.U32 R11, R0, 0x1f, RZ ;  /* 0x0000001f000b7819 */ /* 0x000fe800000006ff */
[----:B------:R-:W2:Y:S02]  /*4830*/  SYNCS.PHASECHK.TRANS64.TRYWAIT P2, [UR21+0x88], R11 ;  /* 0x0000880bff0075a7 */ /* 0x000ea40008041115 */
[----:B--2---:R-:W-:Y:S05]  /*4840*/  @!P2 BRA `(.L_x_78) ;  /* 0x0000005400b8a947 */ /* 0x004fea0003800000 */
.L_x_77:
[----:B------:R-:W-:Y:S05]  /*4850*/  @!P1 BRA `(.L_x_79) ;  /* 0x0000000000309947 */ /* 0x000fea0003800000 */
[----:B------:R-:W-:Y:S01]  /*4860*/  ISETP.NE.U32.AND P1, PT, R2, RZ, PT ;  /* 0x000000ff0200720c */ /* 0x000fe20003f25070 */
[----:B------:R-:W3:Y:S01]  /*4870*/  LDCU.64 UR4, c[0x0][0x358] ;  /* 0x00006b00ff0477ac */ /* 0x000ee20008000a00 */
[----:B------:R-:W-:Y:S02]  /*4880*/  IMAD.MOV.U32 R85, RZ, RZ, 0x1 ;  /* 0x00000001ff557424 */ /* 0x000fe400078e00ff */
[----:B------:R-:W-:Y:S11]  /*4890*/  ISETP.NE.AND.EX P1, PT, R3, RZ, PT, P1 ;  /* 0x000000ff0300720c */ /* 0x000ff60003f25310 */
[----:B------:R-:W-:Y:S02]  /*48a0*/  @!UPT UIADD3 URZ, UPT, UPT, URZ, URZ, URZ ;  /* 0x000000fffffff290 */ /* 0x000fe4000fffe0ff */
[----:B--2---:R-:W2:Y:S01]  /*48b0*/  @P1 LDC.64 R10, c[0x0][0x888] ;  /* 0x00022200ff0a1b82 */ /* 0x004ea20000000a00 */
[----:B------:R-:W-:Y:S04]  /*48c0*/  @P1 IMAD R0, R4, UR36, RZ ;  /* 0x0000002404001c24 */ /* 0x000fe8000f8e02ff */
[----:B--2---:R-:W-:Y:S04]  /*48d0*/  @P1 IMAD.WIDE R10, R0, 0x4, R10 ;  /* 0x00000004000a1825 */ /* 0x004fe800078e020a */
[----:B------:R-:W-:Y:S01]  /*48e0*/  HFMA2 R0, -RZ, RZ, 0, 5.9604644775390625e-08 ;  /* 0x00000001ff007431 */ /* 0x000fe200000001ff */
[----:B---3-5:R3:W5:Y:S04]  /*48f0*/  @P1 LDG.E R41, desc[UR4][R10.64] ;  /* 0x000000040a291981 */ /* 0x028768000c1e1900 */
[----:B------:R-:W-:Y:S01]  /*4900*/  @!P1 PRMT R85, R0, 0x7610, R85 ;  /* 0x0000761000559816 */ /* 0x000fe20000000055 */
[----:B---3--:R-:W4:Y:S06]  /*4910*/  @!P1 LDC R41, c[0x0][0x880] ;  /* 0x00022000ff299b82 */ /* 0x008f2c0000000800 */
.L_x_79:
[----:B----45:R-:W-:Y:S01]  /*4920*/  @!P0 FSETP.EQ.AND P1, PT, R41, RZ, PT ;  /* 0x000000ff2900820b */ /* 0x030fe20003f22000 */
[----:B------:R-:W-:Y:S01]  /*4930*/  @!UPT UIADD3 URZ, UPT, UPT, URZ, URZ, URZ ;  /* 0x000000fffffff290 */ /* 0x000fe2000fffe0ff */
[----:B------:R-:W-:Y:S11]  /*4940*/  @!P0 BRA `(.L_x_80) ;  /* 0x0000000000188947 */ /* 0x000ff60003800000 */
[----:B------:R-:W-:Y:S02]  /*4950*/  LOP3.LUT P0, RZ, R85, 0xff, RZ, 0xc0, !PT ;  /* 0x000000ff55ff7812 */ /* 0x000fe4000780c0ff */
[----:B------:R-:W-:Y:S04]  /*4960*/  ISETP.NE.U32.AND P1, PT, R2, RZ, PT ;  /* 0x000000ff0200720c */ /* 0x000fe80003f25070 */
[----:B------:R-:W-:Y:S04]  /*4970*/  ISETP.NE.AND.EX P1, PT, R3, RZ, PT, P1 ;  /* 0x000000ff0300720c */ /* 0x000fe80003f25310 */
[----:B------:R-:W-:Y:S03]  /*4980*/  PLOP3.LUT P1, PT, P1, PT, PT, 0x8, 0x80 ;  /* 0x000000000080781c */ /* 0x000fe60000f2e170 */
[----:B------:R-:W-:Y:S11]  /*4990*/  @P0 FSETP.EQ.AND P1, PT, R41, RZ, PT ;  /* 0x000000ff2900020b */ /* 0x000ff60003f22000 */
[----:B------:R-:W-:Y:S02]  /*49a0*/  @!UPT UIADD3 URZ, UPT, UPT, URZ, URZ, URZ ;  /* 0x000000fffffff290 */ /* 0x000fe4000fffe0ff */
.L_x_80:
[----:B------:R-:W3:Y:S01]  /*49b0*/  SYNCS.PHASECHK.TRANS64.TRYWAIT P2, [UR21+0x60], R9 ;  /* 0x00006009ff0075a7 */ /* 0x000ee20008041115 */
[----:B------:R-:W-:Y:S04]  /*49c0*/  ELECT P0, URZ, PT ;  /* 0x0000000000ff782f */ /* 0x000fe80003800000 */
[----:B------:R-:W-:Y:S11]  /*49d0*/  PLOP3.LUT P1, PT, P1, P0, PT, 0xf2, 0x2f ;  /* 0x00000000002f781c */ /* 0x000ff60000f21e72 */
[----:B------:R-:W-:Y:S02]  /*49e0*/  @!UPT UIADD3 URZ, UPT, UPT, URZ, URZ, URZ ;  /* 0x000000fffffff290 */ /* 0x000fe4000fffe0ff */
[----:B------:R-:W-:Y:S05]  /*49f0*/  @!P1 IADD3 R8, P0, PT, R16, 0x580, RZ ;  /* 0x0000058010089810 */ /* 0x000fea0007f1e0ff */
[----:B------:R-:W-:Y:S01]  /*4a00*/  @!P1 IMAD.X R6, RZ, RZ, R17, P0 ;  /* 0x000000ffff069224 */ /* 0x000fe200000e0611 */
[----:B---3--:R-:W-:Y:S07]  /*4a10*/  @!P2 BRA `(.L_x_81) ;  /* 0x00000054005ca947 */ /* 0x008fee0003800000 */
.L_x_162:
[----:B------:R-:W-:Y:S01]  /*4a20*/  @!P1 R2UR UR5, R8 ;  /* 0x00000000080592ca */ /* 0x000fe200000e0000 */
[----:B------:R-:W-:Y:S01]  /*4a30*/  VOTEU.ALL UP0, P1 ;  /* 0x0000000000ff7886 */ /* 0x000fe20000800000 */
[----:B------:R-:W-:Y:S01]  /*4a40*/  @!P1 R2UR UR4, R6 ;  /* 0x00000000060492ca */ /* 0x000fe200000e0000 */
[----:B--2---:R-:W-:Y:S01]  /*4a50*/  @!P1 IMAD.MOV.U32 R0, RZ, RZ, 0x1000 ;  /* 0x00001000ff009424 */ /* 0x004fe200078e00ff */
[----:B------:R-:W-:Y:S01]  /*4a60*/  UMOV UR6, 0x0 ;  /* 0x0000000000067882 */ /* 0x000fe20000000000 */
[----:B------:R-:W-:Y:S01]  /*4a70*/  UMOV UR7, 0x10000000 ;  /* 0x1000000000077882 */ /* 0x000fe20000000000 */
[----:B------:R-:W-:Y:S01]  /*4a80*/  @!UP0 UIADD3 UR32, UPT, UPT, UR21, 0x200, URZ ;  /* 0x0000020015208890 */ /* 0x000fe2000fffe0ff */
[----:B------:R-:W-:Y:S01]  /*4a90*/  @!P1 IADD3 R8, P0, PT, R16, 0x580, RZ ;  /* 0x0000058010089810 */ /* 0x000fe20007f1e0ff */
[----:B------:R-:W-:Y:S04]  /*4aa0*/  VOTEU.ALL UP0, P1 ;  /* 0x0000000000ff7886 */ /* 0x000fe80000800000 */
[----:B------:R-:W-:Y:S02]  /*4ab0*/  @!P1 IMAD.X R6, RZ, RZ, R17, P0 ;  /* 0x000000ffff069224 */ /* 0x000fe400000e0611 */
[----:B------:R-:W-:Y:S02]  /*4ac0*/  IMAD.U32 R10, RZ, RZ, UR5 ;  /* 0x00000005ff0a7e24 */ /* 0x000fe4000f8e00ff */
[----:B------:R-:W-:Y:S03]  /*4ad0*/  IMAD.U32 R11, RZ, RZ, UR4 ;  /* 0x00000004ff0b7e24 */ /* 0x000fe6000f8e00ff */
[----:B------:R-:W-:Y:S02]  /*4ae0*/  @!P1 R2UR UR4, R10 ;  /* 0x000000000a0492ca */ /* 0x000fe400000e0000 */
[----:B------:R-:W-:Y:S11]  /*4af0*/  @!P1 R2UR UR5, R11 ;  /* 0x000000000b0592ca */ /* 0x000ff600000e0000 */
[----:B------:R-:W-:Y:S02]  /*4b00*/  @!UPT UIADD3 URZ, UPT, UPT, URZ, URZ, URZ ;  /* 0x000000fffffff290 */ /* 0x000fe4000fffe0ff */
[----:B------:R2:W-:Y:S01]  /*4b10*/  @!UP0 UTMALDG.3D [UR32], [UR4], desc[UR6] ;  /* 0x00000620040085b4 */ /* 0x0005e20008011000 */
[----:B------:R2:W-:Y:S01]  /*4b20*/  @!P1 SYNCS.ARRIVE.TRANS64.RED.A0TR RZ, [UR21+0x40], R0 ;  /* 0x00004000ffff99a7 */ /* 0x0005e20008300415 */
[----:B------:R-:W-:Y:S01]  /*4b30*/  SYNCS.ARRIVE.TRANS64.RED.A1T0 RZ, [UR40], RZ ;  /* 0x000000ffffff79a7 */ /* 0x000fe20008100428 */
[----:B------:R-:W3:Y:S02]  /*4b40*/  SYNCS.PHASECHK.TRANS64.TRYWAIT P2, [UR21+0x68], R9 ;  /* 0x00006809ff0075a7 */ /* 0x000ee40008041115 */
[----:B--23--:R-:W-:Y:S05]  /*4b50*/  @!P2 BRA `(.L_x_82) ;  /* 0x000000540024a947 */ /* 0x00cfea0003800000 */
.L_x_164:
        /* <DEDUP_REMOVED lines=8> */
[----:B------:R-:W-:Y:S01]  /*4be0*/  @!UP0 UIADD3 UR24, UPT, UPT, UR21, 0x1200, URZ ;  /* 0x0000120015188890 */ /* 0x000fe2000fffe0ff */
[----:B------:R-:W-:Y:S01]  /*4bf0*/  VOTEU.ALL UP0, P1 ;  /* 0x0000000000ff7886 */ /* 0x000fe20000800000 */
[----:B------:R-:W-:Y:S01]  /*4c00*/  UMOV UR27, UR35 ;  /* 0x00000023001b7c82 */ /* 0x000fe20008000000 */
[----:B------:R-:W-:Y:S02]  /*4c10*/  UMOV UR28, UR36 ;  /* 0x00000024001c7c82 */ /* 0x000fe40008000000 */
[----:B------:R-:W-:Y:S02]  /*4c20*/  IMAD.U32 R10, RZ, RZ, UR5 ;  /* 0x00000005ff0a7e24 */ /* 0x000fe4000f8e00ff */
[----:B------:R-:W-:Y:S02]  /*4c30*/  IMAD.U32 R11, RZ, RZ, UR4 ;  /* 0x00000004ff0b7e24 */ /* 0x000fe4000f8e00ff */
[----:B------:R-:W-:Y:S01]  /*4c40*/  @!P1 IMAD.X R6, RZ, RZ, R17, P0 ;  /* 0x000000ffff069224 */ /* 0x000fe200000e0611 */
        /* <DEDUP_REMOVED lines=8> */
.L_x_166:
[----:B------:R-:W-:Y:S01]  /*4cd0*/  @!P1 R2UR UR5, R8 ;  /* 0x00000000080592ca */ /* 0x000fe200000e0000 */
[----:B------:R-:W-:Y:S01]  /*4ce0*/  VOTEU.ALL UP0, P1 ;  /* 0x0000000000ff7886 */ /* 0x000fe20000800000 */
[----:B------:R-:W-:Y:S01]  /*4cf0*/  @!P1 R2UR UR4, R6 ;  /* 0x00000000060492ca */ /* 0x000fe200000e0000 */
[----:B--2---:R-:W-:Y:S01]  /*4d00*/  @!P1 IMAD.MOV.U32 R0, RZ, RZ, 0x1000 ;  /* 0x00001000ff009424 */ /* 0x004fe200078e00ff */
[----:B------:R-:W-:Y:S01]  /*4d10*/  UMOV UR6, 0x0 ;  /* 0x0000000000067882 */ /* 0x000fe20000000000 */
[----:B------:R-:W-:Y:S01]  /*4d20*/  UMOV UR7, 0x10000000 ;  /* 0x1000000000077882 */ /* 0x000fe20000000000 */
[----:B------:R-:W-:Y:S01]  /*4d30*/  @!UP0 UIADD3 UR18, UPT, UPT, UR34, 0x80, URZ ;  /* 0x0000008022128890 */ /* 0x000fe2000fffe0ff */
[----:B------:R-:W-:Y:S01]  /*4d40*/  VIADD R14, R14, 0x1 ;  /* 0x000000010e0e7836 */ /* 0x000fe20000000000 */
[----:B------:R-:W-:Y:S01]  /*4d50*/  @!UP0 UIADD3 UR16, UPT, UPT, UR21, 0x2200, URZ ;  /* 0x0000220015108890 */ /* 0x000fe2000fffe0ff */
[----:B------:R-:W-:Y:S01]  /*4d60*/  VOTEU.ALL UP0, P1 ;  /* 0x0000000000ff7886 */ /* 0x000fe20000800000 */
[----:B------:R-:W-:Y:S01]  /*4d70*/  UMOV UR19, UR35 ;  /* 0x0000002300137c82 */ /* 0x000fe20008000000 */
[----:B------:R-:W-:Y:S02]  /*4d80*/  UMOV UR20, UR36 ;  /* 0x0000002400147c82 */ /* 0x000fe40008000000 */
        /* <DEDUP_REMOVED lines=10> */
.L_x_168:
[----:B------:R-:W-:Y:S01]  /*4e30*/  @!P1 IADD3 R6, P0, PT, R16, 0x580, RZ ;  /* 0x0000058010069810 */ /* 0x000fe20007f1e0ff */
[----:B------:R-:W-:Y:S01]  /*4e40*/  VOTEU.ALL UP0, P1 ;  /* 0x0000000000ff7886 */ /* 0x000fe20000800000 */
[----:B------:R-:W-:Y:S01]  /*4e50*/  UMOV UR6, 0x0 ;  /* 0x0000000000067882 */ /* 0x000fe20000000000 */
[----:B------:R-:W-:Y:S01]  /*4e60*/  UMOV UR7, 0x10000000 ;  /* 0x1000000000077882 */ /* 0x000fe20000000000 */
[----:B------:R-:W-:Y:S01]  /*4e70*/  @!P1 R2UR UR5, R6 ;  /* 0x00000000060592ca */ /* 0x000fe200000e0000 */
[----:B--2---:R-:W-:Y:S01]  /*4e80*/  @!P1 IMAD.X R0, RZ, RZ, R17, P0 ;  /* 0x000000ffff009224 */ /* 0x004fe200000e0611 */
[----:B------:R-:W-:Y:S01]  /*4e90*/  @!UP0 UIADD3 UR10, UPT, UPT, UR34, 0xc0, URZ ;  /* 0x000000c0220a8890 */ /* 0x000fe2000fffe0ff */
[----:B------:R-:W-:Y:S01]  /*4ea0*/  R2UR UR16, R87 ;  /* 0x00000000571072ca */ /* 0x000fe200000e0000 */
[----:B------:R-:W-:Y:S01]  /*4eb0*/  @!UP0 UIADD3 UR8, UPT, UPT, UR21, 0x3200, URZ ;  /* 0x0000320015088890 */ /* 0x000fe2000fffe0ff */
[----:B------:R-:W-:Y:S01]  /*4ec0*/  ISETP.NE.AND P0, PT, R14, 0x2, PT ;  /* 0x000000020e00780c */ /* 0x000fe20003f05270 */
[----:B------:R-:W-:Y:S01]  /*4ed0*/  @!UP0 UIADD3 UR9, UPT, UPT, UR21, 0x58, URZ ;  /* 0x0000005815098890 */ /* 0x000fe2000fffe0ff */
[----:B------:R-:W-:Y:S01]  /*4ee0*/  @!P1 R2UR UR4, R0 ;  /* 0x00000000000492ca */ /* 0x000fe200000e0000 */
[----:B------:R-:W-:Y:S01]  /*4ef0*/  VOTEU.ALL UP0, P1 ;  /* 0x0000000000ff7886 */ /* 0x000fe20000800000 */
[----:B------:R-:W-:Y:S01]  /*4f00*/  UMOV UR11, UR35 ;  /* 0x00000023000b7c82 */ /* 0x000fe20008000000 */
[----:B------:R-:W-:Y:S01]  /*4f10*/  UMOV UR12, UR36 ;  /* 0x00000024000c7c82 */ /* 0x000fe20008000000 */
[----:B------:R-:W-:Y:S01]  /*4f20*/  SEL R0, RZ, 0x1, P0 ;  /* 0x00000001ff007807 */ /* 0x000fe20000000000 */
[----:B------:R-:W-:Y:S01]  /*4f30*/  UPLOP3.LUT UP3, UPT, UPT, UPT, UPT, 0x80, 0x8 ;  /* 0x000000000008789c */ /* 0x000fe20003f6f070 */
[----:B------:R-:W-:Y:S01]  /*4f40*/  IMAD.U32 R8, RZ, RZ, UR5 ;  /* 0x00000005ff087e24 */ /* 0x000fe2000f8e00ff */
[----:B------:R-:W-:Y:S01]  /*4f50*/  LOP3.LUT R15, R15, 0x1, RZ, 0x3c, !PT ;  /* 0x000000010f0f7812 */ /* 0x000fe200078e3cff */
[----:B------:R-:W-:Y:S01]  /*4f60*/  UMOV UR36, UR29 ;  /* 0x0000001d00247c82 */ /* 0x000fe20008000000 */
[----:B------:R-:W-:Y:S01]  /*4f70*/  LOP3.LUT R13, R13, R0, RZ, 0x3c, !PT ;  /* 0x000000000d0d7212 */ /* 0x000fe200078e3cff */
[----:B------:R-:W-:Y:S01]  /*4f80*/  UIADD3 UR20, UPT, UPT, UR13, UR16, URZ ;  /* 0x000000100d147290 */ /* 0x000fe2000fffe0ff */
[----:B------:R-:W-:Y:S01]  /*4f90*/  SEL R14, R14, RZ, P0 ;  /* 0x000000ff0e0e7207 */ /* 0x000fe20000000000 */
[----:B------:R-:W-:Y:S01]  /*4fa0*/  UIADD3 UR16, UPT, UPT, UR14, UR59, URZ ;  /* 0x0000003b0e107290 */ /* 0x000fe2000fffe0ff */
[----:B------:R-:W-:Y:S01]  /*4fb0*/  IMAD.U32 R9, RZ, RZ, UR4 ;  /* 0x00000004ff097e24 */ /* 0x000fe2000f8e00ff */
[----:B------:R-:W-:Y:S04]  /*4fc0*/  @!P1 R2UR UR4, R8 ;  /* 0x00000000080492ca */ /* 0x000fe800000e0000 */
[----:B------:R-:W-:Y:S11]  /*4fd0*/  @!P1 R2UR UR5, R9 ;  /* 0x00000000090592ca */ /* 0x000ff600000e0000 */
[----:B------:R-:W-:Y:S02]  /*4fe0*/  @!UPT UIADD3 URZ, UPT, UPT, URZ, URZ, URZ ;  /* 0x000000fffffff290 */ /* 0x000fe4000fffe0ff */
[----:B------:R2:W-:Y:S01]  /*4ff0*/  @!UP0 UTMALDG.3D [UR8], [UR4], desc[UR6] ;  /* 0x00000608040085b4 */ /* 0x0005e20008011000 */
[----:B------:R2:W-:Y:S01]  /*5000*/  @!P1 SYNCS.ARRIVE.TRANS64.RED.A0TR RZ, [UR21+0x58], R7 ;  /* 0x00005807ffff99a7 */ /* 0x0005e20008300415 */
[----:B------:R-:W-:Y:S01]  /*5010*/  SYNCS.ARRIVE.TRANS64.RED.A1T0 RZ, [UR37], RZ ;  /* 0x000000ffffff79a7 */ /* 0x000fe20008100425 */
[----:B------:R-:W-:Y:S05]  /*5020*/  BRA.U UP1, `(.L_x_85) ;  /* 0xfffffff101747547 */ /* 0x000fea000b83ffff */
[----:B------:R-:W-:-:S04]  /*5030*/  SHF.L.U32 R3, R15, 0x1f, RZ ;  /* 0x0000001f0f037819 */ /* 0x000fc800000006ff */
[----:B------:R-:W3:Y:S02]  /*5040*/  SYNCS.PHASECHK.TRANS64.TRYWAIT P0, [UR21+0x60], R3 ;  /* 0x00006003ff0075a7 */ /* 0x000ee40008001115 */
[----:B---3--:R-:W-:Y:S05]  /*5050*/  @!P0 BRA `(.L_x_86) ;  /* 0x00000050002c8947 */ /* 0x008fea0003800000 */
.L_x_170:
[----:B------:R-:W4:Y:S02]  /*5060*/  SYNCS.PHASECHK.TRANS64.TRYWAIT P0, [UR21+0x68], R3 ;  /* 0x00006803ff0075a7 */ /* 0x000f240008001115 */
[----:B----4-:R-:W-:Y:S05]  /*5070*/  @!P0 BRA `(.L_x_87) ;  /* 0x00000050003c8947 */ /* 0x010fea0003800000 */
.L_x_172:
[----:B------:R-:W4:Y:S02]  /*5080*/  SYNCS.PHASECHK.TRANS64.TRYWAIT P0, [UR21+0x70], R3 ;  /* 0x00007003ff0075a7 */ /* 0x000f240008001115 */
[----:B----4-:R-:W-:Y:S05]  /*5090*/  @!P0 BRA `(.L_x_88) ;  /* 0x00000050004c8947 */ /* 0x010fea0003800000 */
.L_x_174:
[----:B---3--:R-:W-:-:S07]  /*50a0*/  MOV R0, UR21 ;  /* 0x0000001500007c02 */ /* 0x008fce0008000f00 */
.L_x_89:
[----:B---3--:R-:W-:-:S04]  /*50b0*/  SHF.L.U32 R3, R15, 0x1f, RZ ;  /* 0x0000001f0f037819 */ /* 0x008fc800000006ff */
[----:B------:R3:W4:Y:S03]  /*50c0*/  SYNCS.PHASECHK.TRANS64.TRYWAIT P0, [R0+URZ+0x78], R3 ;  /* 0x00007803000075a7 */ /* 0x00072600080011ff */
[----:B----4-:R-:W-:Y:S05]  /*50d0*/  @!P0 NANOSLEEP.SYNCS 0x989680 ;  /* 0x009896800000895d */ /* 0x010fea0003900000 */
[----:B------:R-:W4:Y:S02]  /*50e0*/  @!P0 SYNCS.PHASECHK.TRANS64 P0, [R0+URZ+0x78], R3 ;  /* 0x00007803000085a7 */ /* 0x000f2400080010ff */
[----:B-12-4-:R-:W-:Y:S05]  /*50f0*/  @P0 EXIT ;  /* 0x000000000000094d */ /* 0x016fea0003800000 */
[----:B------:R-:W-:Y:S05]  /*5100*/  BRA `(.L_x_89) ;  /* 0xfffffffc00e87947 */ /* 0x000fea000383ffff */
.L_x_74:
[----:B------:R-:W-:-:S06]  /*5110*/  UISETP.GE.AND UP0, UPT, UR17, 0x4, UPT ;  /* 0x000000041100788c */ /* 0x000fcc000bf06270 */
[----:B------:R-:W-:-:S13]  /*5120*/  PLOP3.LUT P0, PT, PT, PT, UP0, 0x80, 0x8 ;  /* 0x000000000008781c */ /* 0x000fda0003f0f008 */
[----:B-1----:R-:W-:Y:S05]  /*5130*/  @!P0 EXIT ;  /* 0x000000000000894d */ /* 0x002fea0003800000 */
[----:B------:R-:W1:Y:S08]  /*5140*/  S2UR UR4, SR_CgaCtaId ;  /* 0x00000000000479c3 */ /* 0x000e700000008800 */
[----:B------:R-:W-:Y:S01]  /*5150*/  BAR.SYNC.DEFER_BLOCKING 0x6, 0xa0 ;  /* 0x0182800000007b1d */ /* 0x000fe20000010000 */
[C---:B------:R-:W-:Y:S01]  /*5160*/  IMAD.SHL.U32 R7, R95.reuse, 0x40, RZ ;  /* 0x000000405f077824 */ /* 0x040fe200078e00ff */
[C---:B------:R-:W-:Y:S01]  /*5170*/  LOP3.LUT R97, R95.reuse, 0x60, RZ, 0xc0, !PT ;  /* 0x000000605f617812 */ /* 0x040fe200078ec0ff */
[----:B------:R-:W-:-:S02]  /*5180*/  IMAD.SHL.U32 R4, R95, 0x20, RZ ;  /* 0x000000205f047824 */ /* 0x000fc400078e00ff */
[----:B------:R-:W-:Y:S02]  /*5190*/  HFMA2 R36, -RZ, RZ, 0, 0 ;  /* 0x00000000ff247431 */ /* 0x000fe400000001ff */
[----:B------:R-:W-:Y:S01]  /*51a0*/  IMAD.SHL.U32 R6, R95, 0x2, RZ ;  /* 0x000000025f067824 */ /* 0x000fe200078e00ff */
[----:B------:R-:W-:Y:S01]  /*51b0*/  UMOV UR44, 0x400 ;  /* 0x00000400002c7882 */ /* 0x000fe20000000000 */
[----:B------:R-:W2:Y:S01]  /*51c0*/  LDC.64 R82, c[0x0][0x8b0] ;  /* 0x00022c00ff527b82 */ /* 0x000ea20000000a00 */
[----:B------:R-:W-:Y:S01]  /*51d0*/  LOP3.LUT R5, R7, 0x180, RZ, 0xc0, !PT ;  /* 0x0000018007057812 */ /* 0x000fe200078ec0ff */
[----:B------:R-:W-:Y:S01]  /*51e0*/  IMAD.U32 R37, R95, 0x10000, RZ ;  /* 0x000100005f257824 */ /* 0x000fe200078e00ff */
[----:B------:R-:W-:Y:S01]  /*51f0*/  LOP3.LUT R4, R4, 0xc00, RZ, 0xc0, !PT ;  /* 0x00000c0004047812 */ /* 0x000fe200078ec0ff */
[----:B------:R-:W-:Y:S01]  /*5200*/  IMAD.MOV.U32 R94, RZ, RZ, RZ ;  /* 0x000000ffff5e7224 */ /* 0x000fe200078e00ff */
[----:B------:R-:W-:Y:S01]  /*5210*/  LOP3.LUT R6, R5, 0x20, R6, 0xf8, !PT ;  /* 0x0000002005067812 */ /* 0x000fe200078ef806 */
[----:B------:R-:W-:Y:S01]  /*5220*/  IMAD.SHL.U32 R5, R95, 0x8, RZ ;  /* 0x000000085f057824 */ /* 0x000fe200078e00ff */
[----:B------:R-:W-:Y:S01]  /*5230*/  LOP3.LUT R4, R4, 0x40, R7, 0xf8, !PT ;  /* 0x0000004004047812 */ /* 0x000fe200078ef807 */
[----:B------:R-:W3:Y:S01]  /*5240*/  LDC.64 R80, c[0x0][0x8a8] ;  /* 0x00022a00ff507b82 */ /* 0x000ee20000000a00 */
[----:B------:R-:W-:Y:S01]  /*5250*/  LOP3.LUT R37, R37, 0x600000, RZ, 0xc0, !PT ;  /* 0x0060000025257812 */ /* 0x000fe200078ec0ff */
[----:B------:R-:W-:Y:S01]  /*5260*/  IMAD.MOV.U32 R89, RZ, RZ, RZ ;  /* 0x000000ffff597224 */ /* 0x000fe200078e00ff */
[----:B------:R-:W-:-:S02]  /*5270*/  LOP3.LUT R95, R95, 0x2, RZ, 0xc0, !PT ;  /* 0x000000025f5f7812 */ /* 0x000fc400078ec0ff */
[----:B------:R-:W-:Y:S02]  /*5280*/  CS2R R92, SRZ ;  /* 0x00000000005c7805 */ /* 0x000fe4000001ff00 */
[----:B------:R-:W-:Y:S01]  /*5290*/  LOP3.LUT R5, R6, 0x30, R5, 0x78, !PT ;  /* 0x0000003006057812 */ /* 0x000fe200078e7805 */
[----:B------:R-:W4:Y:S01]  /*52a0*/  LDCU UR57, c[0x0][0x370] ;  /* 0x00006e00ff3977ac */ /* 0x000f220008000800 */
[----:B------:R-:W-:Y:S01]  /*52b0*/  LOP3.LUT R4, R4, 0x200, R7, 0xf8, !PT ;  /* 0x0000020004047812 */ /* 0x000fe200078ef807 */
[----:B------:R-:W-:Y:S01]  /*52c0*/  IMAD.MOV R90, RZ, RZ, -R95 ;  /* 0x000000ffff5a7224 */ /* 0x000fe200078e0a5f */
[----:B------:R-:W-:Y:S01]  /*52d0*/  MOV R91, RZ ;  /* 0x000000ff005b7202 */ /* 0x000fe20000000f00 */
[----:B-1----:R-:W-:Y:S01]  /*52e0*/  ULEA UR44, UR4, UR44, 0x18 ;  /* 0x0000002c042c7291 */ /* 0x002fe2000f8ec0ff */
[----:B------:R-:W-:Y:S01]  /*52f0*/  LOP3.LUT R84, R4, R5, RZ, 0xfc, !PT ;  /* 0x0000000504547212 */ /* 0x000fe200078efcff */
[----:B------:R-:W1:Y:S02]  /*5300*/  LDCU.64 UR62, c[0x0][0x348] ;  /* 0x00006900ff3e77ac */ /* 0x000e640008000a00 */
[----:B------:R-:W-:-:S02]  /*5310*/  UIADD3 UR4, UPT, UPT, UR44, 0x4200, URZ ;  /* 0x000042002c047890 */ /* 0x000fc4000fffe0ff */
[----:B------:R-:W-:-:S03]  /*5320*/  UIADD3 UR5, UPT, UPT, UR44, 0x200, URZ ;  /* 0x000002002c057890 */ /* 0x000fc6000fffe0ff */
[----:B------:R-:W4:Y:S01]  /*5330*/  LDS R0, [UR44+0x140] ;  /* 0x0001402cff007984 */ /* 0x000f220008000800 */
[----:B------:R-:W1:Y:S01]  /*5340*/  LDCU UR43, c[0x0][0xb0c] ;  /* 0x00016180ff2b77ac */ /* 0x000e620008000800 */
[----:B------:R-:W-:Y:S02]  /*5350*/  IMAD.U32 R96, RZ, RZ, UR4 ;  /* 0x00000004ff607e24 */ /* 0x000fe4000f8e00ff */
[----:B------:R-:W-:Y:S01]  /*5360*/  IMAD.U32 R98, RZ, RZ, UR5 ;  /* 0x00000005ff627e24 */ /* 0x000fe2000f8e00ff */
[----:B------:R-:W1:Y:S01]  /*5370*/  LDCU UR39, c[0x0][0xb30] ;  /* 0x00016600ff2777ac */ /* 0x000e620008000800 */
[----:B------:R-:W1:Y:S01]  /*5380*/  LDCU.64 UR46, c[0x0][0x888] ;  /* 0x00011100ff2e77ac */ /* 0x000e620008000a00 */
[----:B------:R-:W1:Y:S01]  /*5390*/  LDCU.64 UR40, c[0x0][0xb28] ;  /* 0x00016500ff2877ac */ /* 0x000e620008000a00 */
[----:B------:R-:W1:Y:S01]  /*53a0*/  LDCU.64 UR60, c[0x0][0x890] ;  /* 0x00011200ff3c77ac */ /* 0x000e620008000a00 */
[----:B------:R-:W1:Y:S01]  /*53b0*/  LDCU.128 UR52, c[0x0][0xb10] ;  /* 0x00016200ff3477ac */ /* 0x000e620008000c00 */
[----:B------:R-:W1:Y:S02]  /*53c0*/  LDCU UR56, c[0x0][0x374] ;  /* 0x00006e80ff3877ac */ /* 0x000e640008000800 */
[----:B-1234-:R-:W-:-:S07]  /*53d0*/  IMAD.IADD R37, R0, 0x1, R37 ;  /* 0x0000000100257824 */ /* 0x01efce00078e0225 */
.L_x_131:
[C---:B------:R-:W-:Y:S02]  /*53e0*/  LEA R3, R89.reuse, UR44, 0x3 ;  /* 0x0000002c59037c11 */ /* 0x040fe4000f8e18ff */
[----:B------:R-:W-:Y:S02]  /*53f0*/  SHF.L.U32 R0, R92, 0x1f, RZ ;  /* 0x0000001f5c007819 */ /* 0x000fe400000006ff */
[----:B------:R-:W-:Y:S02]  /*5400*/  LEA R5, R89, UR44, 0x4 ;  /* 0x0000002c59057c11 */ /* 0x000fe4000f8e20ff */
[----:B-1----:R-:W1:Y:S02]  /*5410*/  SYNCS.PHASECHK.TRANS64.TRYWAIT P0, [R3+URZ+0x90], R0 ;  /* 0x00009000030075a7 */ /* 0x002e6400080011ff */
[----:B-1----:R-:W-:Y:S05]  /*5420*/  @!P0 BRA `(.L_x_90) ;  /* 0x0000004c00808947 */ /* 0x002fea0003800000 */
.L_x_175:
        /* <DEDUP_REMOVED lines=11> */
[----:B------:R-:W-:Y:S01]  /*54e0*/  PLOP3.LUT P0, PT, PT, PT, UP1, 0x80, 0x8 ;  /* 0x000000000008781c */ /* 0x000fe20003f0f018 */
[----:B------:R-:W-:Y:S11]  /*54f0*/  UP2UR UR45, UPR, URZ, 0x2 ;  /* 0x00000002ff2d7883 */ /* 0x000ff60008000000 */
[----:B------:R-:W-:Y:S01]  /*5500*/  @!UPT UIADD3 URZ, UPT, UPT, URZ, URZ, URZ ;  /* 0x000000fffffff290 */ /* 0x000fe2000fffe0ff */
[----:B-1----:R-:W-:Y:S02]  /*5510*/  @P0 SHF.R.U32.HI R0, RZ, 0x10, R5 ;  /* 0x00000010ff000819 */ /* 0x002fe40000011605 */
        /* <DEDUP_REMOVED lines=12> */
[----:B------:R-:W2:Y:S01]  /*55e0*/  LDCU UR12, c[0x0][0xb20] ;  /* 0x00016400ff0c77ac */ /* 0x000ea20008000800 */
[----:B------:R-:W-:Y:S02]  /*55f0*/  UIMAD.WIDE.U32 UR4, UR56, UR55, URZ ;  /* 0x00000037380472a5 */ /* 0x000fe4000f8e00ff */
[----:B------:R-:W-:Y:S02]  /*5600*/  UIMAD.WIDE.U32 UR6, UR57, UR52, URZ ;  /* 0x00000034390672a5 */ /* 0x000fe4000f8e00ff */
[----:B------:R-:W-:Y:S02]  /*5610*/  UISETP.NE.AND UP0, UPT, UR54, 0x1, UPT ;  /* 0x000000013600788c */ /* 0x000fe4000bf05270 */
[----:B------:R-:W-:Y:S02]  /*5620*/  UIMAD.WIDE.U32 UR8, UR37, UR55, URZ ;  /* 0x00000037250872a5 */ /* 0x000fe4000f8e00ff */
[----:B------:R-:W-:Y:S02]  /*5630*/  UIMAD.WIDE.U32 UR10, UR38, UR52, URZ ;  /* 0x00000034260a72a5 */ /* 0x000fe4000f8e00ff */
[----:B------:R-:W-:Y:S02]  /*5640*/  UISETP.NE.AND UP1, UPT, UR43, 0x1, UPT ;  /* 0x000000012b00788c */ /* 0x000fe4000bf25270 */
[----:B------:R-:W-:Y:S01]  /*5650*/  UISETP.NE.AND UP2, UPT, UR42, 0x1, UPT ;  /* 0x000000012a00788c */ /* 0x000fe2000bf45270 */
[----:B------:R-:W-:Y:S02]  /*5660*/  UMOV UR4, UR5 ;  /* 0x0000000500047c82 */ /* 0x000fe40008000000 */
[----:B--2---:R-:W-:Y:S03]  /*5670*/  USHF.R.U32.HI UR5, URZ, UR12, UR4 ;  /* 0x0000000cff057299 */ /* 0x004fe60008011604 */
[----:B------:R-:W-:Y:S02]  /*5680*/  UMOV UR4, UR7 ;  /* 0x0000000700047c82 */ /* 0x000fe40008000000 */
[----:B------:R-:W-:Y:S02]  /*5690*/  USHF.R.U32.HI UR7, URZ, UR53, UR4 ;  /* 0x00000035ff077299 */ /* 0x000fe40008011604 */
[----:B------:R-:W-:Y:S02]  /*56a0*/  USEL UR4, UR56, UR5, !UP0 ;  /* 0x0000000538047287 */ /* 0x000fe4000c000000 */
[----:B------:R-:W-:Y:S01]  /*56b0*/  USEL UR7, UR57, UR7, !UP1 ;  /* 0x0000000739077287 */ /* 0x000fe2000c800000 */
[----:B------:R-:W-:Y:S01]  /*56c0*/  UMOV UR5, UR9 ;  /* 0x0000000900057c82 */ /* 0x000fe20008000000 */
[----:B------:R-:W-:Y:S02]  /*56d0*/  UIMAD.WIDE.U32 UR8, UR4, UR40, URZ ;  /* 0x00000028040872a5 */ /* 0x000fe4000f8e00ff */
[----:B------:R-:W-:Y:S03]  /*56e0*/  USHF.R.U32.HI UR6, URZ, UR12, UR5 ;  /* 0x0000000cff067299 */ /* 0x000fe60008011605 */
[----:B------:R-:W-:Y:S01]  /*56f0*/  UMOV UR5, UR11 ;  /* 0x0000000b00057c82 */ /* 0x000fe20008000000 */
[----:B------:R-:W-:Y:S02]  /*5700*/  UIMAD.WIDE.U32 UR10, UR7, UR40, URZ ;  /* 0x00000028070a72a5 */ /* 0x000fe4000f8e00ff */
[----:B------:R-:W-:Y:S02]  /*5710*/  USHF.R.U32.HI UR12, URZ, UR53, UR5 ;  /* 0x00000035ff0c7299 */ /* 0x000fe40008011605 */
[----:B------:R-:W-:Y:S01]  /*5720*/  USEL UR6, UR37, UR6, !UP0 ;  /* 0x0000000625067287 */ /* 0x000fe2000c000000 */
[----:B------:R-:W-:Y:S02]  /*5730*/  UMOV UR5, UR9 ;  /* 0x0000000900057c82 */ /* 0x000fe40008000000 */
[----:B------:R-:W-:Y:S01]  /*5740*/  UMOV UR10, UR11 ;  /* 0x0000000b000a7c82 */ /* 0x000fe20008000000 */
[----:B------:R-:W-:Y:S02]  /*5750*/  @UP2 USHF.R.U32.HI UR4, URZ, UR41, UR5 ;  /* 0x00000029ff042299 */ /* 0x000fe40008011605 */
[----:B------:R-:W-:Y:S02]  /*5760*/  @UP2 USHF.R.U32.HI UR7, URZ, UR41, UR10 ;  /* 0x00000029ff072299 */ /* 0x000fe4000801160a */
[----:B------:R-:W-:Y:S02]  /*5770*/  UIMAD UR4, UR42, UR4, URZ ;  /* 0x000000042a0472a4 */ /* 0x000fe4000f8e02ff */
        /* <DEDUP_REMOVED lines=8> */
[----:B------:R-:W-:Y:S02]  /*5800*/  USEL UR11, UR6, UR4, !UP2 ;  /* 0x00000004060b7287 */ /* 0x000fe4000d000000 */
[----:B------:R-:W-:Y:S02]  /*5810*/  UIADD3 UR8, UPT, UPT, -UR5, URZ, URZ ;  /* 0x000000ff05087290 */ /* 0x000fe4000fffe1ff */
[----:B------:R-:W-:Y:S01]  /*5820*/  UIADD3 UR10, UPT, UPT, -UR11, URZ, URZ ;  /* 0x000000ff0b0a7290 */ /* 0x000fe2000fffe1ff */
[----:B------:R-:W-:Y:S01]  /*5830*/  @!UP0 UMOV UR4, UR9 ;  /* 0x0000000900048c82 */ /* 0x000fe20008000000 */
[----:B------:R-:W-:Y:S02]  /*5840*/  UIADD3 UR9, UPT, UPT, -UR6, URZ, URZ ;  /* 0x000000ff06097290 */ /* 0x000fe4000fffe1ff */
[----:B------:R-:W-:Y:S02]  /*5850*/  @!UP0 USHF.R.U32.HI UR4, URZ, UR41, UR4 ;  /* 0x00000029ff048299 */ /* 0x000fe40008011604 */
[----:B------:R-:W-:Y:S02]  /*5860*/  UIMAD UR10, UR42, UR10, UR6 ;  /* 0x0000000a2a0a72a4 */ /* 0x000fe4000f8e0206 */
[----:B------:R-:W-:Y:S04]  /*5870*/  @!UP0 USEL UR4, UR5, UR4, !UP2 ;  /* 0x0000000405048287 */ /* 0x000fe8000d000000 */
[----:B------:R-:W-:Y:S02]  /*5880*/  @!UP0 UIMAD UR10, UR7, UR10, UR4 ;  /* 0x0000000a070a82a4 */ /* 0x000fe4000f8e0204 */
[----:B------:R-:W-:Y:S02]  /*5890*/  @!UP0 UIADD3 UR11, UPT, UPT, UR11, -UR4, URZ ;  /* 0x800000040b0b8290 */ /* 0x000fe4000fffe0ff */
[----:B------:R-:W-:Y:S02]  /*58a0*/  UIMAD UR7, UR43, UR8, UR38 ;  /* 0x000000082b0772a4 */ /* 0x000fe4000f8e0226 */
[----:B------:R-:W-:Y:S02]  /*58b0*/  @!UP0 UIMAD UR6, UR11, UR42, UR5 ;  /* 0x0000002a0b0682a4 */ /* 0x000fe4000f8e0205 */
[----:B------:R-:W-:Y:S01]  /*58c0*/  UIMAD UR4, UR54, UR9, UR37 ;  /* 0x00000009360472a4 */ /* 0x000fe2000f8e0225 */
[----:B------:R-:W-:Y:S02]  /*58d0*/  @!UP0 UMOV UR5, UR10 ;  /* 0x0000000a00058c82 */ /* 0x000fe40008000000 */
[----:B------:R-:W-:Y:S02]  /*58e0*/  UIMAD UR38, UR5, UR43, UR7 ;  /* 0x0000002b052672a4 */ /* 0x000fe4000f8e0207 */
[----:B------:R-:W-:Y:S11]  /*58f0*/  UIMAD UR37, UR6, UR54, UR4 ;  /* 0x00000036062572a4 */ /* 0x000ff6000f8e0204 */
[----:B------:R-:W-:Y:S01]  /*5900*/  @!UPT UIADD3 URZ, UPT, UPT, URZ, URZ, URZ ;  /* 0x000000fffffff290 */ /* 0x000fe2000fffe0ff */
.L_x_91:
[----:B------:R-:W-:Y:S01]  /*5910*/  UISETP.NE.AND UP0, UPT, UR39, 0x1, UPT ;  /* 0x000000012700788c */ /* 0x000fe2000bf05270 */
[----:B------:R-:W-:Y:S01]  /*5920*/  IADD3 R89, PT, PT, R89, 0x1, RZ ;  /* 0x0000000159597810 */ /* 0x000fe20007ffe0ff */
[----:B------:R-:W-:Y:S02]  /*5930*/  UIADD3 UR11, UPT, UPT, UR44, 0x200, URZ ;  /* 0x000002002c0b7890 */ /* 0x000fe4000fffe0ff */
[----:B------:R-:W-:Y:S02]  /*5940*/  USHF.L.U32 UR50, UR16, 0x6, URZ ;  /* 0x0000000610327899 */ /* 0x000fe400080006ff */
[----:B------:R-:W-:Y:S05]  /*5950*/  USHF.L.U32 UR49, UR20, 0x8, URZ ;  /* 0x0000000814317899 */ /* 0x000fea00080006ff */
[----:B------:R-:W2:Y:S01]  /*5960*/  @!UP0 LDCU.128 UR12, c[0x0][0xb10] ;  /* 0x00016200ff0c87ac */ /* 0x000ea20008000c00 */
[----:B------:R-:W3:Y:S01]  /*5970*/  @!UP0 LDCU UR5, c[0x0][0xb0c] ;  /* 0x00016180ff0587ac */ /* 0x000ee20008000800 */
[----:B------:R-:W4:Y:S01]  /*5980*/  @!UP0 LDCU UR10, c[0x0][0xb20] ;  /* 0x00016400ff0a87ac */ /* 0x000f220008000800 */
[----:B--2---:R-:W-:Y:S02]  /*5990*/  UIMAD.WIDE.U32 UR8, UR38, UR12, URZ ;  /* 0x0000000c260872a5 */ /* 0x004fe4000f8e00ff */
[----:B------:R-:W-:Y:S02]  /*59a0*/  UIMAD.WIDE.U32 UR6, UR37, UR15, URZ ;  /* 0x0000000f250672a5 */ /* 0x000fe4000f8e00ff */
[----:B------:R-:W-:Y:S03]  /*59b0*/  @!UP0 UISETP.NE.AND UP1, UPT, UR14, 0x1, UPT ;  /* 0x000000010e00888c */ /* 0x000fe6000bf25270 */
[----:B------:R-:W-:Y:S01]  /*59c0*/  @!UP0 UMOV UR4, UR9 ;  /* 0x0000000900048c82 */ /* 0x000fe20008000000 */
[----:B---3--:R-:W-:Y:S02]  /*59d0*/  @!UP0 UISETP.NE.AND UP2, UPT, UR5, 0x1, UPT ;  /* 0x000000010500888c */ /* 0x008fe4000bf45270 */
[----:B------:R-:W-:Y:S01]  /*59e0*/  @!UP0 USHF.R.U32.HI UR4, URZ, UR13, UR4 ;  /* 0x0000000dff048299 */ /* 0x000fe20008011604 */
[----:B------:R-:W-:Y:S02]  /*59f0*/  @!UP0 UMOV UR6, UR7 ;  /* 0x0000000700068c82 */ /* 0x000fe40008000000 */
[----:B----4-:R-:W-:Y:S02]  /*5a00*/  @!UP0 USHF.R.U32.HI UR6, URZ, UR10, UR6 ;  /* 0x0000000aff068299 */ /* 0x010fe40008011606 */
[----:B------:R-:W-:Y:S02]  /*5a10*/  @!UP0 USEL UR7, UR38, UR4, !UP2 ;  /* 0x0000000426078287 */ /* 0x000fe4000d000000 */
[----:B------:R-:W-:Y:S04]  /*5a20*/  @!UP0 USEL UR6, UR37, UR6, !UP1 ;  /* 0x0000000625068287 */ /* 0x000fe8000c800000 */
[----:B------:R-:W-:Y:S02]  /*5a30*/  @!UP0 UIADD3 UR4, UPT, UPT, -UR7, UR6, URZ ;  /* 0x0000000607048290 */ /* 0x000fe4000fffe1ff */
[----:B------:R-:W-:Y:S02]  /*5a40*/  @!UP0 UIADD3 UR6, UPT, UPT, UR7, -UR6, URZ ;  /* 0x8000000607068290 */ /* 0x000fe4000fffe0ff */
[----:B------:R-:W-:Y:S02]  /*5a50*/  @!UP0 UIMAD UR38, UR4, UR5, UR38 ;  /* 0x00000005042682a4 */ /* 0x000fe4000f8e0226 */
[----:B------:R-:W-:Y:S02]  /*5a60*/  @!UP0 UIMAD UR37, UR6, UR14, UR37 ;  /* 0x0000000e062582a4 */ /* 0x000fe4000f8e0225 */
[----:B------:R-:W-:Y:S09]  /*5a70*/  ULOP3.LUT UP0, URZ, UR11, 0x1b0, URZ, 0xc0, !UPT ;  /* 0x000001b00bff7892 */ /* 0x000ff2000f80c0ff */
[----:B------:R-:W-:Y:S05]  /*5a80*/  BRA.U !UP0, `(.L_x_92) ;  /* 0x0000000108407547 */ /* 0x000fea000b800000 */
[----:B------:R-:W2:Y:S01]  /*5a90*/  LDCU.64 UR8, c[0x4][0x88] ;  /* 0x01001100ff0877ac */ /* 0x000ea20008000a00 */
[----:B------:R-:W-:Y:S01]  /*5aa0*/  MOV R3, 0x0 ;  /* 0x0000000000037802 */ /* 0x000fe20000000f00 */
[----:B------:R-:W-:Y:S02]  /*5ab0*/  HFMA2 R12, -RZ, RZ, 0, 5.9604644775390625e-08 ;  /* 0x00000001ff0c7431 */ /* 0x000fe400000001ff */
[----:B------:R-:W-:Y:S02]  /*5ac0*/  IMAD.MOV.U32 R8, RZ, RZ, 0x70 ;  /* 0x00000070ff087424 */ /* 0x000fe400078e00ff */
[----:B------:R-:W-:Y:S01]  /*5ad0*/  IMAD.MOV.U32 R13, RZ, RZ, RZ ;  /* 0x000000ffff0d7224 */ /* 0x000fe200078e00ff */
[----:B------:R-:W3:Y:S01]  /*5ae0*/  LDCU.64 UR6, c[0x4][0x90] ;  /* 0x01001200ff0677ac */ /* 0x000ee20008000a00 */
[----:B------:R-:W4:Y:S01]  /*5af0*/  LDC.64 R2, c[0x4][R3] ;  /* 0x0100000003027b82 */ /* 0x000f220000000a00 */
[----:B------:R-:W1:Y:S01]  /*5b00*/  LDCU.64 UR4, c[0x4][0x8] ;  /* 0x01000100ff0477ac */ /* 0x000e620008000a00 */
[----:B--2---:R-:W-:Y:S01]  /*5b10*/  MOV R5, UR9 ;  /* 0x0000000900057c02 */ /* 0x004fe20008000f00 */
[----:B------:R-:W-:Y:S01]  /*5b20*/  IMAD.U32 R4, RZ, RZ, UR8 ;  /* 0x00000008ff047e24 */ /* 0x000fe2000f8e00ff */
[----:B---3--:R-:W-:Y:S01]  /*5b30*/  MOV R7, UR7 ;  /* 0x0000000700077c02 */ /* 0x008fe20008000f00 */
[----:B------:R-:W-:Y:S01]  /*5b40*/  IMAD.U32 R6, RZ, RZ, UR6 ;  /* 0x00000006ff067e24 */ /* 0x000fe2000f8e00ff */
[----:B-1----:R-:W-:Y:S01]  /*5b50*/  MOV R11, UR5 ;  /* 0x00000005000b7c02 */ /* 0x002fe20008000f00 */
[----:B------:R-:W-:Y:S02]  /*5b60*/  IMAD.U32 R10, RZ, RZ, UR4 ;  /* 0x00000004ff0a7e24 */ /* 0x000fe4000f8e00ff */
[----:B------:R-:W-:Y:S07]  /*5b70*/  LEPC R20, `(.L_x_92) ;  /* 0x000000001014794e */ /* 0x000fee0000000000 */
[----:B----45:R-:W-:Y:S05]  /*5b80*/  CALL.ABS.NOINC R2 ;  /* 0x0000000002007343 */ /* 0x030fea0003c00000 */
.L_x_92:
[----:B------:R-:W-:Y:S01]  /*5b90*/  LOP3.LUT P0, RZ, R96, 0x1b0, RZ, 0xc0, !PT ;  /* 0x000001b060ff7812 */ /* 0x000fe2000780c0ff */
[----:B------:R-:W-:Y:S11]  /*5ba0*/  BSSY.RECONVERGENT B6, `(.L_x_93) ;  /* 0x0000013000067945 */ /* 0x000ff60003800200 */
[----:B------:R-:W-:Y:S01]  /*5bb0*/  @!UPT UIADD3 URZ, UPT, UPT, URZ, URZ, URZ ;  /* 0x000000fffffff290 */ /* 0x000fe2000fffe0ff */
[----:B------:R-:W-:Y:S05]  /*5bc0*/  @!P0 BRA `(.L_x_94) ;  /* 0x0000000000408947 */ /* 0x000fea0003800000 */
        /* <DEDUP_REMOVED lines=16> */
.L_x_94:
[----:B------:R-:W-:Y:S05]  /*5cd0*/  BSYNC.RECONVERGENT B6 ;  /* 0x0000000000067941 */ /* 0x000fea0003800200 */
.L_x_93:
[----:B------:R-:W-:Y:S01]  /*5ce0*/  R2UR UR4, R88 ;  /* 0x00000000580472ca */ /* 0x000fe200000e0000 */
[----:B------:R-:W-:Y:S01]  /*5cf0*/  UISETP.NE.U32.AND UP0, UPT, UR60, URZ, UPT ;  /* 0x000000ff3c00728c */ /* 0x000fe2000bf05070 */
[----:B------:R-:W-:Y:S02]  /*5d00*/  ISETP.NE.U32.AND P4, PT, R82, RZ, PT ;  /* 0x000000ff5200720c */ /* 0x000fe40003f85070 */
[----:B------:R-:W-:Y:S01]  /*5d10*/  ISETP.NE.U32.AND P2, PT, RZ, UR46, PT ;  /* 0x0000002eff007c0c */ /* 0x000fe2000bf45070 */
[----:B------:R-:W-:Y:S01]  /*5d20*/  UISETP.NE.AND.EX UP1, UPT, UR61, URZ, UPT, UP0 ;  /* 0x000000ff3d00728c */ /* 0x000fe2000bf25300 */
[----:B------:R-:W-:Y:S01]  /*5d30*/  ISETP.NE.AND.EX P4, PT, R83, RZ, PT, P4 ;  /* 0x000000ff5300720c */ /* 0x000fe20003f85340 */
[----:B------:R-:W-:Y:S01]  /*5d40*/  UPLOP3.LUT UP0, UPT, UPT, UPT, UPT, 0x40, 0x4 ;  /* 0x000000000004789c */ /* 0x000fe20003f0e870 */
[----:B------:R-:W-:Y:S05]  /*5d50*/  ISETP.NE.AND.EX P2, PT, RZ, UR47, PT, P2 ;  /* 0x0000002fff007c0c */ /* 0x000fea000bf45320 */
[----:B------:R-:W-:Y:S06]  /*5d60*/  UISETP.NE.AND UP2, UPT, UR4, URZ, UPT ;  /* 0x000000ff0400728c */ /* 0x000fec000bf45270 */
[----:B------:R-:W-:Y:S05]  /*5d70*/  PLOP3.LUT P1, PT, PT, PT, UP2, 0x80, 0x8 ;  /* 0x000000000008781c */ /* 0x000fea0003f2f028 */
[----:B------:R-:W-:Y:S06]  /*5d80*/  @UP2 UPLOP3.LUT UP0, UPT, UPT, UPT, UP1, 0x80, 0x8 ;  /* 0x000000000008289c */ /* 0x000fec0003f0f010 */
[----:B------:R-:W-:Y:S01]  /*5d90*/  PLOP3.LUT P0, PT, PT, PT, UP0, 0x80, 0x8 ;  /* 0x000000000008781c */ /* 0x000fe20003f0f008 */
[----:B------:R-:W-:Y:S01]  /*5da0*/  @!UPT UIADD3 URZ, UPT, UPT, URZ, URZ, URZ ;  /* 0x000000fffffff290 */ /* 0x000fe2000fffe0ff */
[----:B------:R-:W-:Y:S11]  /*5db0*/  BRA.U !UP1, `(.L_x_95) ;  /* 0x00000001093c7547 */ /* 0x000ff6000b800000 */
[----:B------:R-:W-:Y:S01]  /*5dc0*/  UISETP.NE.U32.AND UP0, UPT, UR46, URZ, UPT ;  /* 0x000000ff2e00728c */ /* 0x000fe2000bf05070 */
[----:B-1----:R-:W-:Y:S01]  /*5dd0*/  HFMA2 R0, -RZ, RZ, 0, 5.9604644775390625e-08 ;  /* 0x00000001ff007431 */ /* 0x002fe200000001ff */
[----:B------:R-:W1:Y:S01]  /*5de0*/  LDCU.64 UR8, c[0x0][0x358] ;  /* 0x00006b00ff0877ac */ /* 0x000e620008000a00 */
[----:B------:R-:W-:Y:S01]  /*5df0*/  IMAD.MOV.U32 R85, RZ, RZ, 0x1 ;  /* 0x00000001ff557424 */ /* 0x000fe200078e00ff */
[----:B------:R-:W-:Y:S06]  /*5e00*/  UISETP.NE.AND.EX UP0, UPT, UR47, URZ, UPT, UP0 ;  /* 0x000000ff2f00728c */ /* 0x000fec000bf05300 */
[----:B------:R-:W-:Y:S05]  /*5e10*/  PLOP3.LUT P3, PT, PT, PT, UP0, 0x80, 0x8 ;  /* 0x000000000008781c */ /* 0x000fea0003f6f008 */
[----:B------:R-:W2:Y:S01]  /*5e20*/  @UP0 LDCU.64 UR4, c[0x0][0x888] ;  /* 0x00011100ff0407ac */ /* 0x000ea20008000a00 */
[----:B------:R-:W-:Y:S07]  /*5e30*/  @UP0 UIMAD UR6, UR36, UR60, URZ ;  /* 0x0000003c240602a4 */ /* 0x000fee000f8e02ff */
[----:B------:R-:W-:Y:S01]  /*5e40*/  @!P3 PRMT R85, R0, 0x7610, R85 ;  /* 0x000076100055b816 */ /* 0x000fe20000000055 */
[----:B--2---:R-:W-:Y:S06]  /*5e50*/  @UP0 UIMAD.WIDE UR4, UR6, 0x4, UR4 ;  /* 0x00000004060408a5 */ /* 0x004fec000f8e0204 */
[----:B------:R-:W-:Y:S01]  /*5e60*/  IMAD.U32 R2, RZ, RZ, UR4 ;  /* 0x00000004ff027e24 */ /* 0x000fe2000f8e00ff */
[----:B------:R-:W-:Y:S04]  /*5e70*/  MOV R3, UR5 ;  /* 0x0000000500037c02 */ /* 0x000fe80008000f00 */
[----:B------:R-:W2:Y:S01]  /*5e80*/  @!UP0 LDCU UR4, c[0x0][0x880] ;  /* 0x00011000ff0487ac */ /* 0x000ea20008000800 */
[----:B-1---5:R3:W5:Y:S02]  /*5e90*/  @P3 LDG.E R41, desc[UR8][R2.64] ;  /* 0x0000000802293981 */ /* 0x022764000c1e1900 */
[----:B--23--:R-:W-:Y:S02]  /*5ea0*/  @!P3 IMAD.U32 R41, RZ, RZ, UR4 ;  /* 0x00000004ff29be24 */ /* 0x00cfe4000f8e00ff */
.L_x_95:
[----:B------:R-:W-:Y:S05]  /*5eb0*/  @!P4 BRA `(.L_x_96) ;  /* 0x000000000024c947 */ /* 0x000fea0003800000 */
[----:B------:R-:W-:Y:S01]  /*5ec0*/  ISETP.NE.U32.AND P3, PT, R80, RZ, PT ;  /* 0x000000ff5000720c */ /* 0x000fe20003f65070 */
[----:B------:R-:W2:Y:S03]  /*5ed0*/  LDCU.64 UR4, c[0x0][0x358] ;  /* 0x00006b00ff0477ac */ /* 0x000ea60008000a00 */
[----:B------:R-:W-:Y:S11]  /*5ee0*/  ISETP.NE.AND.EX P3, PT, R81, RZ, PT, P3 ;  /* 0x000000ff5100720c */ /* 0x000ff60003f65330 */
[----:B------:R-:W-:Y:S02]  /*5ef0*/  @!UPT UIADD3 URZ, UPT, UPT, URZ, URZ, URZ ;  /* 0x000000fffffff290 */ /* 0x000fe4000fffe0ff */
[----:B------:R-:W3:Y:S01]  /*5f00*/  @P3 LDC.64 R2, c[0x0][0x8a8] ;  /* 0x00022a00ff023b82 */ /* 0x000ee20000000a00 */
[----:B-1----:R-:W-:Y:S04]  /*5f10*/  @P3 IMAD R0, R82, UR36, RZ ;  /* 0x0000002452003c24 */ /* 0x002fe8000f8e02ff */
[----:B---3--:R-:W-:Y:S05]  /*5f20*/  @P3 IMAD.WIDE R2, R0, 0x4, R2 ;  /* 0x0000000400023825 */ /* 0x008fea00078e0202 */
[----:B--2--5:R2:W5:Y:S02]  /*5f30*/  @P3 LDG.E R38, desc[UR4][R2.64] ;  /* 0x0000000402263981 */ /* 0x024564000c1e1900 */
[----:B--2---:R-:W3:Y:S02]  /*5f40*/  @!P3 LDC R38, c[0x0][0x8a0] ;  /* 0x00022800ff26bb82 */ /* 0x004ee40000000800 */
.L_x_96:
[----:B-----5:R-:W-:Y:S01]  /*5f50*/  FSETP.NEU.AND P4, PT, R41, RZ, PT ;  /* 0x000000ff2900720b */ /* 0x020fe20003f8d000 */
[----:B------:R-:W-:Y:S01]  /*5f60*/  BSSY B1, `(.L_x_97) ;  /* 0x0000042000017945 */ /* 0x000fe20003800000 */
[----:B------:R-:W-:Y:S01]  /*5f70*/  SEL R6, RZ, 0xffffffff, P2 ;  /* 0xffffffffff067807 */ /* 0x000fe20001000000 */
[----:B------:R-:W-:Y:S01]  /*5f80*/  IMAD.MOV.U32 R100, RZ, RZ, 0x1 ;  /* 0x00000001ff647424 */ /* 0x000fe200078e00ff */
[----:B------:R-:W-:Y:S02]  /*5f90*/  LOP3.LUT P3, RZ, R85, 0xff, RZ, 0xc0, !PT ;  /* 0x000000ff55ff7812 */ /* 0x000fe4000786c0ff */
[----:B------:R-:W-:Y:S02]  /*5fa0*/  CS2R R78, SRZ ;  /* 0x00000000004e7805 */ /* 0x000fe4000001ff00 */
[----:B------:R-:W-:Y:S02]  /*5fb0*/  @P1 SEL R3, RZ, 0xffffffff, P4 ;  /* 0xffffffffff031807 */ /* 0x000fe40002000000 */
[----:B------:R-:W-:Y:S02]  /*5fc0*/  CS2R R76, SRZ ;  /* 0x00000000004c7805 */ /* 0x000fe4000001ff00 */
[----:B------:R-:W-:Y:S02]  /*5fd0*/  LEA R2, R93, UR44, 0x3 ;  /* 0x0000002c5d027c11 */ /* 0x000fe4000f8e18ff */
[----:B------:R-:W-:Y:S02]  /*5fe0*/  CS2R R74, SRZ ;  /* 0x00000000004a7805 */ /* 0x000fe4000001ff00 */
[----:B------:R-:W-:Y:S02]  /*5ff0*/  @P0 SEL R3, R6, R3, !P3 ;  /* 0x0000000306030207 */ /* 0x000fe40005800000 */
[----:B------:R-:W-:Y:S02]  /*6000*/  CS2R R72, SRZ ;  /* 0x0000000000487805 */ /* 0x000fe4000001ff00 */
[----:B------:R-:W-:Y:S02]  /*6010*/  LEA R71, R36, UR44, 0x3 ;  /* 0x0000002c24477c11 */ /* 0x000fe4000f8e18ff */
[----:B------:R-:W-:Y:S02]  /*6020*/  @P1 LOP3.LUT R3, R3, 0x1, RZ, 0xc0, !PT ;  /* 0x0000000103031812 */ /* 0x000fe400078ec0ff */
[----:B------:R-:W-:Y:S02]  /*6030*/  SHF.L.U32 R4, R94, 0x1f, RZ ;  /* 0x0000001f5e047819 */ /* 0x000fe400000006ff */
[----:B------:R-:W-:Y:S02]  /*6040*/  ISETP.NE.U32.OR P6, PT, R3, 0x1, !P1 ;  /* 0x000000010300780c */ /* 0x000fe40004fc5470 */
[----:B------:R-:W-:Y:S02]  /*6050*/  PLOP3.LUT P2, PT, PT, PT, UP1, 0x80, 0x8 ;  /* 0x000000000008781c */ /* 0x000fe40003f4f018 */
[----:B------:R-:W-:Y:S02]  /*6060*/  LEA.HI R39, R36, R36, RZ, 0x1 ;  /* 0x0000002424277211 */ /* 0x000fe400078f08ff */
[----:B------:R-:W-:Y:S02]  /*6070*/  SEL R3, RZ, 0xffffffff, P4 ;  /* 0xffffffffff037807 */ /* 0x000fe40002000000 */
[----:B------:R-:W-:Y:S01]  /*6080*/  P2R R102, PR, RZ, 0x40 ;  /* 0x00000040ff667803 */ /* 0x000fe20000000000 */
[C---:B-1----:R-:W-:Y:S01]  /*6090*/  IMAD.SHL.U32 R0, R39.reuse, 0x80, RZ ;  /* 0x0000008027007824 */ /* 0x042fe200078e00ff */
[----:B------:R-:W-:Y:S03]  /*60a0*/  LOP3.LUT R39, R39, 0xffe, RZ, 0xc0, !PT ;  /* 0x00000ffe27277812 */ /* 0x000fe600078ec0ff */
[----:B------:R-:W-:Y:S02]  /*60b0*/  @P6 SHF.L.U32 R5, R91, 0x1f, RZ ;  /* 0x0000001f5b056819 */ /* 0x000fe400000006ff */
[----:B------:R-:W-:Y:S01]  /*60c0*/  @P2 SEL R3, R6, R3, !P3 ;  /* 0x0000000306032207 */ /* 0x000fe20005800000 */
[----:B------:R-:W-:Y:S01]  /*60d0*/  IMAD.IADD R39, R36, 0x1, -R39 ;  /* 0x0000000124277824 */ /* 0x000fe200078e0a27 */
[----:B------:R-:W1:Y:S01]  /*60e0*/  @P6 SYNCS.PHASECHK.TRANS64.TRYWAIT P1, [R2+URZ+0x40], R5 ;  /* 0x00004005020065a7 */ /* 0x000e6200080211ff */
[----:B------:R-:W-:Y:S02]  /*60f0*/  LOP3.LUT R0, R0, 0xffffff00, RZ, 0xc0, !PT ;  /* 0xffffff0000007812 */ /* 0x000fe400078ec0ff */
[----:B------:R-:W-:Y:S03]  /*6100*/  LOP3.LUT R3, R3, 0x1, RZ, 0xc0, !PT ;  /* 0x0000000103037812 */ /* 0x000fe600078ec0ff */
[----:B------:R-:W-:Y:S01]  /*6110*/  IMAD.IADD R0, R37, 0x1, R0 ;  /* 0x0000000125007824 */ /* 0x000fe200078e0200 */
[----:B------:R-:W-:Y:S03]  /*6120*/  ISETP.NE.U32.AND P5, PT, R3, 0x1, PT ;  /* 0x000000010300780c */ /* 0x000fe60003fa5070 */
[----:B------:R-:W-:Y:S01]  /*6130*/  IMAD R39, R39, 0x100000, R0 ;  /* 0x0010000027277824 */ /* 0x000fe200078e0200 */
[----:B------:R-:W-:Y:S01]  /*6140*/  P2R R101, PR, RZ, 0x20 ;  /* 0x00000020ff657803 */ /* 0x000fe20000000000 */
[----:B------:R2:W4:Y:S01]  /*6150*/  SYNCS.PHASECHK.TRANS64.TRYWAIT P0, [R71+URZ+0xb0], R4 ;  /* 0x0000b004470075a7 */ /* 0x00052200080011ff */
[----:B-1----:R-:W-:Y:S01]  /*6160*/  @P6 SEL R100, RZ, 0x1, !P1 ;  /* 0x00000001ff646807 */ /* 0x002fe20004800000 */
[----:B--2---:R-:W-:Y:S06]  /*6170*/  @!P6 BRA `(.L_x_98) ;  /* 0x000000000080e947 */ /* 0x004fec0003800000 */
[----:B------:R-:W-:Y:S01]  /*6180*/  @P5 IMAD R6, R93, 0x1000, R84 ;  /* 0x000010005d065824 */ /* 0x000fe200078e0254 */
[----:B------:R-:W1:Y:S01]  /*6190*/  S2R R0, SR_CgaCtaId ;  /* 0x0000000000007919 */ /* 0x000e620000008800 */
[----:B------:R-:W-:Y:S01]  /*61a0*/  ISETP.NE.AND P1, PT, R100, RZ, PT ;  /* 0x000000ff6400720c */ /* 0x000fe20003f25270 */
[----:B------:R-:W-:Y:S01]  /*61b0*/  BSSY B0, `(.L_x_99) ;  /* 0x000000b000007945 */ /* 0x000fe20003800000 */
[----:B------:R-:W-:Y:S01]  /*61c0*/  @P5 VIADD R5, R6, UR44 ;  /* 0x0000002c06055c36 */ /* 0x000fe20008000000 */
[----:B------:R-:W-:Y:S02]  /*61d0*/  CS2R R74, SRZ ;  /* 0x00000000004a7805 */ /* 0x000fe4000001ff00 */
[----:B------:R-:W-:Y:S02]  /*61e0*/  CS2R R72, SRZ ;  /* 0x0000000000487805 */ /* 0x000fe4000001ff00 */
[----:B------:R-:W-:Y:S01]  /*61f0*/  CS2R R78, SRZ ;  /* 0x00000000004e7805 */ /* 0x000fe2000001ff00 */
[----:B------:R-:W-:Y:S01]  /*6200*/  @P5 IMAD R5, R95, -0x10, R5 ;  /* 0xfffffff05f055824 */ /* 0x000fe200078e0205 */
[----:B------:R-:W-:Y:S04]  /*6210*/  CS2R R76, SRZ ;  /* 0x00000000004c7805 */ /* 0x000fe8000001ff00 */
[----:B------:R-:W-:Y:S05]  /*6220*/  @P1 BRA `(.L_x_100) ;  /* 0x00000000000c1947 */ /* 0x000fea0003800000 */
[----:B------:R-:W-:Y:S04]  /*6230*/  SHF.L.U32 R3, R91, 0x1f, RZ ;  /* 0x0000001f5b037819 */ /* 0x000fe800000006ff */
[----:B------:R-:W2:Y:S02]  /*6240*/  SYNCS.PHASECHK.TRANS64.TRYWAIT P1, [R2+URZ+0x40], R3 ;  /* 0x00004003020075a7 */ /* 0x000ea400080211ff */
[----:B--2---:R-:W-:Y:S05]  /*6250*/  @!P1 BRA `(.L_x_101) ;  /* 0x0000004000089947 */ /* 0x004fea0003800000 */
.L_x_100:
[----:B------:R-:W-:Y:S05]  /*6260*/  BSYNC B0 ;  /* 0x0000000000007941 */ /* 0x000fea0003800000 */
.L_x_99:
[----:B------:R-:W-:Y:S01]  /*6270*/  ISETP.NE.AND P1, PT, R101, RZ, PT ;  /* 0x000000ff6500720c */ /* 0x000fe20003f25270 */
[----:B--2---:R-:W-:Y:S02]  /*6280*/  VIADD R3, R2, 0x60 ;  /* 0x0000006002037836 */ /* 0x004fe40000000000 */
[----:B------:R-:W-:Y:S03]  /*6290*/  VIADD R93, R93, 0x1 ;  /* 0x000000015d5d7836 */ /* 0x000fe60000000000 */
[----:B-1----:R-:W-:Y:S07]  /*62a0*/  PRMT R0, R0, 0x654, R3 ;  /* 0x0000065400007816 */ /* 0x002fee0000000003 */
[----:B------:R1:W2:Y:S04]  /*62b0*/  @P1 LDS.128 R72, [R6+UR44+0x200] ;  /* 0x0002002c06481984 */ /* 0x0002a80008000c00 */
[----:B------:R1:W1:Y:S01]  /*62c0*/  @P1 LDS.128 R76, [R5+0x210] ;  /* 0x00021000054c1984 */ /* 0x0002620000000c00 */
[C---:B------:R-:W-:Y:S01]  /*62d0*/  ISETP.NE.AND P1, PT, R93.reuse, 0x4, PT ;  /* 0x000000045d00780c */ /* 0x040fe20003f25270 */
[----:B------:R-:W-:Y:S01]  /*62e0*/  @!PT LDS RZ, [RZ] ;  /* 0x00000000fffff984 */ /* 0x000fe20000000800 */
[----:B------:R-:W-:Y:S01]  /*62f0*/  @!PT LDS RZ, [RZ] ;  /* 0x00000000fffff984 */ /* 0x000fe20000000800 */
[----:B------:R-:W-:Y:S01]  /*6300*/  @!PT LDS RZ, [RZ] ;  /* 0x00000000fffff984 */ /* 0x000fe20000000800 */
[----:B------:R-:W-:Y:S01]  /*6310*/  @!PT LDS RZ, [RZ] ;  /* 0x00000000fffff984 */ /* 0x000fe20000000800 */
[----:B------:R5:W-:Y:S06]  /*6320*/  MEMBAR.ALL.CTA ;  /* 0x0000000000007992 */ /* 0x000bec0000008000 */
[----:B-----5:R-:W5:Y:S01]  /*6330*/  FENCE.VIEW.ASYNC.S ;  /* 0x00000000000073c6 */ /* 0x020f620000000000 */
[----:B------:R-:W-:Y:S01]  /*6340*/  SEL R93, R93, RZ, P1 ;  /* 0x000000ff5d5d7207 */ /* 0x000fe20000800000 */
[----:B-----5:R5:W-:Y:S02]  /*6350*/  SYNCS.ARRIVE.TRANS64.RED.A1T0 RZ, [R0+URZ], RZ ;  /* 0x000000ff00ff79a7 */ /* 0x020be400081004ff */
[----:B-----5:R-:W-:Y:S04]  /*6360*/  SEL R0, RZ, 0x1, P1 ;  /* 0x00000001ff007807 */ /* 0x020fe80000800000 */
[----:B--2---:R-:W-:Y:S02]  /*6370*/  LOP3.LUT R91, R91, R0, RZ, 0x3c, !PT ;  /* 0x000000005b5b7212 */ /* 0x004fe400078e3cff */
.L_x_98:
[----:B------:R-:W-:Y:S05]  /*6380*/  BSYNC B1 ;  /* 0x0000000000017941 */ /* 0x000fea0003800000 */
.L_x_97:
[----:B------:R-:W-:Y:S04]  /*6390*/  SHF.R.U32.HI R3, RZ, 0x15, R39 ;  /* 0x00000015ff037819 */ /* 0x000fe80000011627 */
[----:B------:R-:W-:Y:S01]  /*63a0*/  LOP3.LUT P1, RZ, R3, 0x3, R86, 0x48, !PT ;  /* 0x0000000303ff7812 */ /* 0x000fe20007824856 */
[----:B------:R-:W-:Y:S01]  /*63b0*/  @!UPT UIADD3 URZ, UPT, UPT, URZ, URZ, URZ ;  /* 0x000000fffffff290 */ /* 0x000fe2000fffe0ff */
[----:B----4-:R-:W-:Y:S11]  /*63c0*/  @P0 BRA `(.L_x_102) ;  /* 0x0000000000080947 */ /* 0x010ff60003800000 */
[----:B------:R-:W2:Y:S02]  /*63d0*/  SYNCS.PHASECHK.TRANS64.TRYWAIT P0, [R71+URZ+0xb0], R4 ;  /* 0x0000b004470075a7 */ /* 0x000ea400080011ff */
[----:B--2---:R-:W-:Y:S05]  /*63e0*/  @!P0 BRA `(.L_x_103) ;  /* 0x0000003c00b88947 */ /* 0x004fea0003800000 */
.L_x_102:
[----:B------:R-:W-:Y:S05]  /*63f0*/  @!P1 BRA `(.L_x_104) ;  /* 0x0000000000409947 */ /* 0x000fea0003800000 */
[----:B------:R-:W1:Y:S01]  /*6400*/  LDCU.64 UR8, c[0x4][0x78] ;  /* 0x01000f00ff0877ac */ /* 0x000e620008000a00 */
[----:B------:R-:W-:Y:S01]  /*6410*/  MOV R3, 0x0 ;  /* 0x0000000000037802 */ /* 0x000fe20000000f00 */
[----:B------:R-:W-:Y:S02]  /*6420*/  HFMA2 R12, -RZ, RZ, 0, 5.9604644775390625e-08 ;  /* 0x00000001ff0c7431 */ /* 0x000fe400000001ff */
[----:B------:R-:W-:Y:S02]  /*6430*/  IMAD.MOV.U32 R8, RZ, RZ, 0x192 ;  /* 0x00000192ff087424 */ /* 0x000fe400078e00ff */
[----:B------:R-:W-:Y:S01]  /*6440*/  IMAD.MOV.U32 R13, RZ, RZ, RZ ;  /* 0x000000ffff0d7224 */ /* 0x000fe200078e00ff */
[----:B------:R-:W4:Y:S01]  /*6450*/  LDCU.64 UR6, c[0x4][0x80] ;  /* 0x01001000ff0677ac */ /* 0x000f220008000a00 */
[----:B------:R-:W3:Y:S01]  /*6460*/  LDC.64 R2, c[0x4][R3] ;  /* 0x0100000003027b82 */ /* 0x000ee20000000a00 */
[----:B------:R-:W5:Y:S01]  /*6470*/  LDCU.64 UR4, c[0x4][0x18] ;  /* 0x01000300ff0477ac */ /* 0x000f620008000a00 */
[----:B-1----:R-:W-:Y:S01]  /*6480*/  MOV R5, UR9 ;  /* 0x0000000900057c02 */ /* 0x002fe20008000f00 */
[----:B--2---:R-:W-:Y:S01]  /*6490*/  IMAD.U32 R4, RZ, RZ, UR8 ;  /* 0x00000008ff047e24 */ /* 0x004fe2000f8e00ff */
[----:B----4-:R-:W-:Y:S01]  /*64a0*/  MOV R7, UR7 ;  /* 0x0000000700077c02 */ /* 0x010fe20008000f00 */
[----:B------:R-:W-:Y:S01]  /*64b0*/  IMAD.U32 R6, RZ, RZ, UR6 ;  /* 0x00000006ff067e24 */ /* 0x000fe2000f8e00ff */
[----:B-----5:R-:W-:Y:S01]  /*64c0*/  MOV R11, UR5 ;  /* 0x00000005000b7c02 */ /* 0x020fe20008000f00 */
[----:B------:R-:W-:Y:S02]  /*64d0*/  IMAD.U32 R10, RZ, RZ, UR4 ;  /* 0x00000004ff0a7e24 */ /* 0x000fe4000f8e00ff */
[----:B------:R-:W-:Y:S07]  /*64e0*/  LEPC R20, `(.L_x_104) ;  /* 0x000000001014794e */ /* 0x000fee0000000000 */
[----:B---3--:R-:W-:Y:S05]  /*64f0*/  CALL.ABS.NOINC R2 ;  /* 0x0000000002007343 */ /* 0x008fea0003c00000 */
.L_x_104:
[-C--:B------:R-:W-:Y:S01]  /*6500*/  F2FP.F16.E4M3.UNPACK_B R42, R72.reuse ;  /* 0x00000048ff2a723e */ /* 0x080fe200020006ff */
[----:B------:R-:W-:Y:S05]  /*6510*/  WARPSYNC.ALL ;  /* 0x0000000000007948 */ /* 0x000fea0003800000 */
[----:B------:R-:W-:Y:S01]  /*6520*/  R2UR UR4, R39 ;  /* 0x00000000270472ca */ /* 0x000fe200000e0000 */
[--C-:B------:R-:W-:Y:S01]  /*6530*/  HADD2.F32 R40, -RZ, R42.reuse.H0_H0 ;  /* 0x2000002aff287230 */ /* 0x100fe20000004100 */
[----:B------:R-:W-:Y:S01]  /*6540*/  F2FP.F16.E4M3.UNPACK_B R43, R72.H1 ;  /* 0x00000048ff2b723e */ /* 0x000fe200030006ff */
[----:B------:R-:W-:Y:S01]  /*6550*/  HADD2.F32 R42, -RZ, R42.H1_H1 ;  /* 0x3000002aff2a7230 */ /* 0x000fe20000004100 */
[-C--:B------:R-:W-:Y:S01]  /*6560*/  F2FP.F16.E4M3.UNPACK_B R45, R73.reuse ;  /* 0x00000049ff2d723e */ /* 0x080fe200020006ff */
[----:B------:R-:W-:Y:S01]  /*6570*/  BSSY.RECONVERGENT B0, `(.L_x_105) ;  /* 0x0000099000007945 */ /* 0x000fe20003800200 */
[----:B------:R-:W-:Y:S01]  /*6580*/  F2FP.F16.E4M3.UNPACK_B R47, R73.H1 ;  /* 0x00000049ff2f723e */ /* 0x000fe200030006ff */
[--C-:B------:R-:W-:Y:S01]  /*6590*/  HADD2.F32 R44, -RZ, R43.reuse.H0_H0 ;  /* 0x2000002bff2c7230 */ /* 0x100fe20000004100 */
[-C--:B------:R-:W-:Y:S01]  /*65a0*/  F2FP.F16.E4M3.UNPACK_B R49, R74.reuse ;  /* 0x0000004aff31723e */ /* 0x080fe200020006ff */
[----:B------:R-:W-:Y:S01]  /*65b0*/  HADD2.F32 R46, -RZ, R43.H1_H1 ;  /* 0x3000002bff2e7230 */ /* 0x000fe20000004100 */
[----:B------:R-:W-:Y:S01]  /*65c0*/  F2FP.F16.E4M3.UNPACK_B R51, R74.H1 ;  /* 0x0000004aff33723e */ /* 0x000fe200030006ff */
[--C-:B------:R-:W-:Y:S01]  /*65d0*/  HADD2.F32 R43, -RZ, R45.reuse.H0_H0 ;  /* 0x2000002dff2b7230 */ /* 0x100fe20000004100 */
[-C--:B------:R-:W-:Y:S01]  /*65e0*/  F2FP.F16.E4M3.UNPACK_B R53, R75.reuse ;  /* 0x0000004bff35723e */ /* 0x080fe200020006ff */
[----:B-12---:R-:W-:Y:S01]  /*65f0*/  LDTM.16dp32bit_t0_t15.x32 R4, tmem[UR4] ;  /* 0x00000004000479ee */ /* 0x006fe20008a80000 */
[----:B------:R-:W3:Y:S01]  /*6600*/  LDTM.16dp32bit_t16_t31.x32 R4, tmem[UR4+0x20] ;  /* 0x00002004000479ee */ /* 0x000ee20008aa0000 */
[----:B------:R-:W-:Y:S01]  /*6610*/  IADD3 R112, PT, PT, R84, UR44, RZ ;  /* 0x0000002c54707c10 */ /* 0x000fe2000fffe0ff */
[----:B------:R-:W-:Y:S01]  /*6620*/  HADD2.F32 R48, -RZ, R45.H1_H1 ;  /* 0x3000002dff307230 */ /* 0x000fe20000004100 */
[----:B------:R-:W-:Y:S01]  /*6630*/  SHF.L.U32 R103, R90, 0x4, RZ ;  /* 0x000000045a677819 */ /* 0x000fe200000006ff */
[----:B------:R-:W-:Y:S01]  /*6640*/  HADD2.F32 R52, -RZ, R49.H1_H1 ;  /* 0x30000031ff347230 */ /* 0x000fe20000004100 */
[----:B------:R-:W-:Y:S01]  /*6650*/  F2FP.F16.E4M3.UNPACK_B R55, R75.H1 ;  /* 0x0000004bff37723e */ /* 0x000fe200030006ff */
[----:B------:R-:W-:Y:S01]  /*6660*/  HADD2.F32 R56, -RZ, R53.H1_H1 ;  /* 0x30000035ff387230 */ /* 0x000fe20000004100 */
[-C--:B------:R-:W-:Y:S01]  /*6670*/  F2FP.F16.E4M3.UNPACK_B R57, R76.reuse ;  /* 0x0000004cff39723e */ /* 0x080fe200020006ff */
[--C-:B------:R-:W-:Y:S01]  /*6680*/  HADD2.F32 R45, -RZ, R47.reuse.H0_H0 ;  /* 0x2000002fff2d7230 */ /* 0x100fe20000004100 */
[----:B------:R-:W-:Y:S01]  /*6690*/  F2FP.F16.E4M3.UNPACK_B R59, R76.H1 ;  /* 0x0000004cff3b723e */ /* 0x000fe200030006ff */
[----:B------:R-:W-:Y:S01]  /*66a0*/  HADD2.F32 R50, -RZ, R47.H1_H1 ;  /* 0x3000002fff327230 */ /* 0x000fe20000004100 */
[-C--:B------:R-:W-:Y:S01]  /*66b0*/  F2FP.F16.E4M3.UNPACK_B R61, R77.reuse ;  /* 0x0000004dff3d723e */ /* 0x080fe200020006ff */
[----:B------:R-:W-:Y:S01]  /*66c0*/  HADD2.F32 R47, -RZ, R49.H0_H0 ;  /* 0x20000031ff2f7230 */ /* 0x000fe20000004100 */
[----:B------:R-:W-:Y:S01]  /*66d0*/  F2FP.F16.E4M3.UNPACK_B R63, R77.H1 ;  /* 0x0000004dff3f723e */ /* 0x000fe200030006ff */
[----:B------:R-:W-:Y:S01]  /*66e0*/  HADD2.F32 R60, -RZ, R57.H1_H1 ;  /* 0x30000039ff3c7230 */ /* 0x000fe20000004100 */
[-C--:B------:R-:W-:Y:S01]  /*66f0*/  F2FP.F16.E4M3.UNPACK_B R65, R78.reuse ;  /* 0x0000004eff41723e */ /* 0x080fe200020006ff */
[----:B------:R-:W-:Y:S01]  /*6700*/  HADD2.F32 R64, -RZ, R61.H1_H1 ;  /* 0x3000003dff407230 */ /* 0x000fe20000004100 */
[----:B------:R-:W-:Y:S01]  /*6710*/  F2FP.F16.E4M3.UNPACK_B R67, R78.H1 ;  /* 0x0000004eff43723e */ /* 0x000fe200030006ff */
[----:B------:R-:W-:Y:S01]  /*6720*/  HADD2.F32 R49, -RZ, R51.H0_H0 ;  /* 0x20000033ff317230 */ /* 0x000fe20000004100 */
[----:B------:R-:W-:Y:S01]  /*6730*/  ISETP.NE.AND P0, PT, R97, RZ, PT ;  /* 0x000000ff6100720c */ /* 0x000fe20003f05270 */
[----:B------:R-:W-:Y:S01]  /*6740*/  HADD2.F32 R68, -RZ, R65.H1_H1 ;  /* 0x30000041ff447230 */ /* 0x000fe20000004100 */
[----:B------:R-:W-:Y:S01]  /*6750*/  ISETP.NE.AND P6, PT, R102, RZ, PT ;  /* 0x000000ff6600720c */ /* 0x000fe20003fc5270 */
[----:B------:R-:W-:Y:S02]  /*6760*/  HADD2.F32 R54, -RZ, R51.H1_H1 ;  /* 0x30000033ff367230 */ /* 0x000fe40000004100 */
[C---:B---3--:R-:W-:Y:S01]  /*6770*/  FMUL R0, R38.reuse, R4 ;  /* 0x0000000426007220 */ /* 0x048fe20000400000 */
[C---:B------:R-:W-:Y:S01]  /*6780*/  FMUL R2, R38.reuse, R5 ;  /* 0x0000000526027220 */ /* 0x040fe20000400000 */
[C---:B------:R-:W-:Y:S01]  /*6790*/  FMUL R4, R38.reuse, R8 ;  /* 0x0000000826047220 */ /* 0x040fe20000400000 */
[C---:B------:R-:W-:Y:S01]  /*67a0*/  FMUL R5, R38.reuse, R9 ;  /* 0x0000000926057220 */ /* 0x040fe20000400000 */
[C---:B------:R-:W-:Y:S01]  /*67b0*/  FFMA R0, R41.reuse, R40, R0 ;  /* 0x0000002829007223 */ /* 0x040fe20000000000 */
[C---:B------:R-:W-:Y:S01]  /*67c0*/  FFMA R2, R41.reuse, R42, R2 ;  /* 0x0000002a29027223 */ /* 0x040fe20000000002 */
[C---:B------:R-:W-:Y:S01]  /*67d0*/  FMUL R8, R38.reuse, R12 ;  /* 0x0000000c26087220 */ /* 0x040fe20000400000 */
[C---:B------:R-:W-:Y:S01]  /*67e0*/  FMUL R9, R38.reuse, R13 ;  /* 0x0000000d26097220 */ /* 0x040fe20000400000 */
[----:B------:R-:W-:Y:S02]  /*67f0*/  HADD2.F32 R51, -RZ, R53.H0_H0 ;  /* 0x20000035ff337230 */ /* 0x000fe40000004100 */
[C---:B------:R-:W-:Y:S01]  /*6800*/  FMUL R12, R38.reuse, R16 ;  /* 0x00000010260c7220 */ /* 0x040fe20000400000 */
        /* <DEDUP_REMOVED lines=13> */
[C---:B------:R-:W-:Y:S01]  /*68e0*/  FFMA R3, R41.reuse, R44, R3 ;  /* 0x0000002c29037223 */ /* 0x040fe20000000003 */
[----:B------:R-:W-:Y:S01]  /*68f0*/  F2FP.F16.E4M3.UNPACK_B R40, R79 ;  /* 0x0000004fff28723e */ /* 0x000fe200020006ff */
[C---:B------:R-:W-:Y:S01]  /*6900*/  FFMA R7, R41.reuse, R46, R7 ;  /* 0x0000002e29077223 */ /* 0x040fe20000000007 */
[C---:B------:R-:W-:Y:S01]  /*6910*/  FFMA R4, R41.reuse, R43, R4 ;  /* 0x0000002b29047223 */ /* 0x040fe20000000004 */
[----:B------:R-:W-:Y:S01]  /*6920*/  F2FP.F16.E4M3.UNPACK_B R42, R79.H1 ;  /* 0x0000004fff2a723e */ /* 0x000fe200030006ff */
[C---:B------:R-:W-:Y:S01]  /*6930*/  FFMA R5, R41.reuse, R48, R5 ;  /* 0x0000003029057223 */ /* 0x040fe20000000005 */
[----:B------:R-:W-:Y:S01]  /*6940*/  FFMA R6, R41, R45, R6 ;  /* 0x0000002d29067223 */ /* 0x000fe20000000006 */
[----:B------:R-:W-:Y:S01]  /*6950*/  F2FP.SATFINITE.E4M3.F32.PACK_AB_MERGE_C R99, R7, R3, RZ ;  /* 0x000000030763723e */ /* 0x000fe200048070ff */
[C---:B------:R-:W-:Y:S01]  /*6960*/  FFMA R11, R41.reuse, R50, R11 ;  /* 0x00000032290b7223 */ /* 0x040fe2000000000b */
[C---:B------:R-:W-:Y:S01]  /*6970*/  FFMA R8, R41.reuse, R47, R8 ;  /* 0x0000002f29087223 */ /* 0x040fe20000000008 */
[----:B------:R-:W-:Y:S01]  /*6980*/  FMUL R10, R38, R14 ;  /* 0x0000000e260a7220 */ /* 0x000fe20000400000 */
[----:B------:R-:W-:Y:S01]  /*6990*/  F2FP.SATFINITE.E4M3.F32.PACK_AB_MERGE_C R104, R2, R0, R99 ;  /* 0x000000000268723e */ /* 0x000fe20004807063 */
[----:B------:R-:W-:Y:S01]  /*69a0*/  FFMA R9, R41, R52, R9 ;  /* 0x0000003429097223 */ /* 0x000fe20000000009 */
[----:B------:R-:W-:Y:S01]  /*69b0*/  F2FP.SATFINITE.E4M3.F32.PACK_AB_MERGE_C R105, R11, R6, RZ ;  /* 0x000000060b69723e */ /* 0x000fe200048070ff */
[----:B------:R-:W-:Y:S01]  /*69c0*/  FFMA R10, R41, R49, R10 ;  /* 0x00000031290a7223 */ /* 0x000fe2000000000a */
[----:B------:R-:W-:Y:S01]  /*69d0*/  IADD3 R99, PT, PT, R112, R103, RZ ;  /* 0x0000006770637210 */ /* 0x000fe20007ffe0ff */
[C---:B------:R-:W-:Y:S01]  /*69e0*/  FMUL R15, R38.reuse, R15 ;  /* 0x0000000f260f7220 */ /* 0x040fe20000400000 */
[--C-:B------:R-:W-:Y:S01]  /*69f0*/  HADD2.F32 R53, -RZ, R55.reuse.H0_H0 ;  /* 0x20000037ff357230 */ /* 0x100fe20000004100 */
[----:B------:R-:W-:Y:S01]  /*6a00*/  F2FP.SATFINITE.E4M3.F32.PACK_AB_MERGE_C R105, R5, R4, R105 ;  /* 0x000000040569723e */ /* 0x000fe20004807069 */
[----:B------:R-:W-:Y:S02]  /*6a10*/  HADD2.F32 R58, -RZ, R55.H1_H1 ;  /* 0x30000037ff3a7230 */ /* 0x000fe40000004100 */
[C---:B------:R-:W-:Y:S01]  /*6a20*/  FFMA R15, R41.reuse, R54, R15 ;  /* 0x00000036290f7223 */ /* 0x040fe2000000000f */
[C---:B------:R-:W-:Y:S01]  /*6a30*/  FFMA R12, R41.reuse, R51, R12 ;  /* 0x00000033290c7223 */ /* 0x040fe2000000000c */
[C---:B------:R-:W-:Y:S01]  /*6a40*/  FFMA R13, R41.reuse, R56, R13 ;  /* 0x00000038290d7223 */ /* 0x040fe2000000000d */
[----:B------:R-:W-:Y:S02]  /*6a50*/  HADD2.F32 R55, -RZ, R57.H0_H0 ;  /* 0x20000039ff377230 */ /* 0x000fe40000004100 */
[C---:B------:R-:W-:Y:S01]  /*6a60*/  FMUL R14, R38.reuse, R18 ;  /* 0x00000012260e7220 */ /* 0x040fe20000400000 */
[C---:B------:R-:W-:Y:S01]  /*6a70*/  FMUL R19, R38.reuse, R19 ;  /* 0x0000001326137220 */ /* 0x040fe20000400000 */
[--C-:B------:R-:W-:Y:S02]  /*6a80*/  HADD2.F32 R57, -RZ, R59.reuse.H0_H0 ;  /* 0x2000003bff397230 */ /* 0x100fe40000004100 */
[C---:B------:R-:W-:Y:S01]  /*6a90*/  FMUL R18, R38.reuse, R22 ;  /* 0x0000001626127220 */ /* 0x040fe20000400000 */
[C---:B------:R-:W-:Y:S01]  /*6aa0*/  FFMA R14, R41.reuse, R53, R14 ;  /* 0x00000035290e7223 */ /* 0x040fe2000000000e */
[----:B------:R-:W-:Y:S02]  /*6ab0*/  HADD2.F32 R62, -RZ, R59.H1_H1 ;  /* 0x3000003bff3e7230 */ /* 0x000fe40000004100 */
[C---:B------:R-:W-:Y:S01]  /*6ac0*/  FFMA R19, R41.reuse, R58, R19 ;  /* 0x0000003a29137223 */ /* 0x040fe20000000013 */
[----:B------:R-:W-:Y:S02]  /*6ad0*/  HADD2.F32 R59, -RZ, R61.H0_H0 ;  /* 0x2000003dff3b7230 */ /* 0x000fe40000004100 */
[C---:B------:R-:W-:Y:S01]  /*6ae0*/  FMUL R23, R38.reuse, R23 ;  /* 0x0000001726177220 */ /* 0x040fe20000400000 */
[C---:B------:R-:W-:Y:S01]  /*6af0*/  FFMA R16, R41.reuse, R55, R16 ;  /* 0x0000003729107223 */ /* 0x040fe20000000010 */
[C---:B------:R-:W-:Y:S01]  /*6b00*/  FFMA R17, R41.reuse, R60, R17 ;  /* 0x0000003c29117223 */ /* 0x040fe20000000011 */
[--C-:B------:R-:W-:Y:S02]  /*6b10*/  HADD2.F32 R61, -RZ, R63.reuse.H0_H0 ;  /* 0x2000003fff3d7230 */ /* 0x100fe40000004100 */
[C---:B------:R-:W-:Y:S01]  /*6b20*/  FFMA R18, R41.reuse, R57, R18 ;  /* 0x0000003929127223 */ /* 0x040fe20000000012 */
[----:B------:R-:W-:Y:S02]  /*6b30*/  HADD2.F32 R66, -RZ, R63.H1_H1 ;  /* 0x3000003fff427230 */ /* 0x000fe40000004100 */
[C---:B------:R-:W-:Y:S01]  /*6b40*/  FMUL R22, R38.reuse, R26 ;  /* 0x0000001a26167220 */ /* 0x040fe20000400000 */
[----:B------:R-:W-:Y:S02]  /*6b50*/  HADD2.F32 R63, -RZ, R65.H0_H0 ;  /* 0x20000041ff3f7230 */ /* 0x000fe40000004100 */
[C---:B------:R-:W-:Y:S01]  /*6b60*/  FFMA R23, R41.reuse, R62, R23 ;  /* 0x0000003e29177223 */ /* 0x040fe20000000017 */
[C---:B------:R-:W-:Y:S01]  /*6b70*/  FMUL R27, R38.reuse, R27 ;  /* 0x0000001b261b7220 */ /* 0x040fe20000400000 */
[C---:B------:R-:W-:Y:S01]  /*6b80*/  FFMA R20, R41.reuse, R59, R20 ;  /* 0x0000003b29147223 */ /* 0x040fe20000000014 */
[C---:B------:R-:W-:Y:S01]  /*6b90*/  FFMA R21, R41.reuse, R64, R21 ;  /* 0x0000004029157223 */ /* 0x040fe20000000015 */
[--C-:B------:R-:W-:Y:S02]  /*6ba0*/  HADD2.F32 R65, -RZ, R67.reuse.H0_H0 ;  /* 0x20000043ff417230 */ /* 0x100fe40000004100 */
[C---:B------:R-:W-:Y:S01]  /*6bb0*/  FFMA R22, R41.reuse, R61, R22 ;  /* 0x0000003d29167223 */ /* 0x040fe20000000016 */
[----:B------:R-:W-:Y:S02]  /*6bc0*/  HADD2.F32 R70, -RZ, R67.H1_H1 ;  /* 0x30000043ff467230 */ /* 0x000fe40000004100 */
[C---:B------:R-:W-:Y:S01]  /*6bd0*/  FMUL R26, R38.reuse, R30 ;  /* 0x0000001e261a7220 */ /* 0x040fe20000400000 */
[--C-:B------:R-:W-:Y:S02]  /*6be0*/  HADD2.F32 R67, -RZ, R40.reuse.H0_H0 ;  /* 0x20000028ff437230 */ /* 0x100fe40000004100 */
[C---:B------:R-:W-:Y:S01]  /*6bf0*/  FFMA R27, R41.reuse, R66, R27 ;  /* 0x00000042291b7223 */ /* 0x040fe2000000001b */
[C---:B------:R-:W-:Y:S01]  /*6c00*/  FMUL R31, R38.reuse, R31 ;  /* 0x0000001f261f7220 */ /* 0x040fe20000400000 */
[C---:B------:R-:W-:Y:S01]  /*6c10*/  FFMA R24, R41.reuse, R63, R24 ;  /* 0x0000003f29187223 */ /* 0x040fe20000000018 */
[----:B------:R-:W-:Y:S02]  /*6c20*/  HADD2.F32 R40, -RZ, R40.H1_H1 ;  /* 0x30000028ff287230 */ /* 0x000fe40000004100 */
[C---:B------:R-:W-:Y:S01]  /*6c30*/  FFMA R25, R41.reuse, R68, R25 ;  /* 0x0000004429197223 */ /* 0x040fe20000000019 */
[--C-:B------:R-:W-:Y:S02]  /*6c40*/  HADD2.F32 R69, -RZ, R42.reuse.H0_H0 ;  /* 0x2000002aff457230 */ /* 0x100fe40000004100 */
[C---:B------:R-:W-:Y:S01]  /*6c50*/  FFMA R26, R41.reuse, R65, R26 ;  /* 0x00000041291a7223 */ /* 0x040fe2000000001a */
[----:B------:R-:W-:Y:S02]  /*6c60*/  HADD2.F32 R42, -RZ, R42.H1_H1 ;  /* 0x3000002aff2a7230 */ /* 0x000fe40000004100 */
[C---:B------:R-:W-:Y:S01]  /*6c70*/  FMUL R30, R38.reuse, R34 ;  /* 0x00000022261e7220 */ /* 0x040fe20000400000 */
[----:B------:R-:W-:Y:S01]  /*6c80*/  FFMA R31, R41, R70, R31 ;  /* 0x00000046291f7223 */ /* 0x000fe2000000001f */
[----:B------:R-:W-:Y:S01]  /*6c90*/  FMUL R35, R38, R35 ;  /* 0x0000002326237220 */ /* 0x000fe20000400000 */
[----:B------:R-:W-:Y:S01]  /*6ca0*/  F2FP.SATFINITE.E4M3.F32.PACK_AB_MERGE_C R106, R15, R10, RZ ;  /* 0x0000000a0f6a723e */ /* 0x000fe200048070ff */
[----:B------:R-:W-:Y:S01]  /*6cb0*/  FFMA R28, R41, R67, R28 ;  /* 0x00000043291c7223 */ /* 0x000fe2000000001c */
[----:B------:R-:W-:Y:S01]  /*6cc0*/  F2FP.SATFINITE.E4M3.F32.PACK_AB_MERGE_C R107, R19, R14, RZ ;  /* 0x0000000e136b723e */ /* 0x000fe200048070ff */
[C---:B------:R-:W-:Y:S01]  /*6cd0*/  FFMA R29, R41.reuse, R40, R29 ;  /* 0x00000028291d7223 */ /* 0x040fe2000000001d */
[C---:B------:R-:W-:Y:S01]  /*6ce0*/  FFMA R30, R41.reuse, R69, R30 ;  /* 0x00000045291e7223 */ /* 0x040fe2000000001e */
[----:B------:R-:W-:Y:S01]  /*6cf0*/  FFMA R35, R41, R42, R35 ;  /* 0x0000002a29237223 */ /* 0x000fe20000000023 */
[----:B------:R-:W-:Y:S02]  /*6d00*/  F2FP.SATFINITE.E4M3.F32.PACK_AB_MERGE_C R106, R9, R8, R106 ;  /* 0x00000008096a723e */ /* 0x000fe4000480706a */
[----:B------:R-:W-:Y:S02]  /*6d10*/  F2FP.SATFINITE.E4M3.F32.PACK_AB_MERGE_C R107, R13, R12, R107 ;  /* 0x0000000c0d6b723e */ /* 0x000fe4000480706b */
[----:B------:R-:W-:Y:S02]  /*6d20*/  F2FP.SATFINITE.E4M3.F32.PACK_AB_MERGE_C R108, R23, R18, RZ ;  /* 0x00000012176c723e */ /* 0x000fe400048070ff */
[----:B------:R-:W-:Y:S01]  /*6d30*/  F2FP.SATFINITE.E4M3.F32.PACK_AB_MERGE_C R109, R27, R22, RZ ;  /* 0x000000161b6d723e */ /* 0x000fe200048070ff */
[----:B------:R1:W-:Y:S01]  /*6d40*/  STS.128 [R84+UR44+0x4200], R104 ;  /* 0x0042006854007988 */ /* 0x0003e20008000c2c */
[----:B------:R-:W-:Y:S02]  /*6d50*/  F2FP.SATFINITE.E4M3.F32.PACK_AB_MERGE_C R113, R31, R26, RZ ;  /* 0x0000001a1f71723e */ /* 0x000fe400048070ff */
[----:B------:R-:W-:Y:S02]  /*6d60*/  F2FP.SATFINITE.E4M3.F32.PACK_AB_MERGE_C R114, R35, R30, RZ ;  /* 0x0000001e2372723e */ /* 0x000fe400048070ff */
[----:B------:R-:W-:Y:S02]  /*6d70*/  F2FP.SATFINITE.E4M3.F32.PACK_AB_MERGE_C R108, R17, R16, R108 ;  /* 0x00000010116c723e */ /* 0x000fe4000480706c */
[----:B------:R-:W-:Y:S02]  /*6d80*/  F2FP.SATFINITE.E4M3.F32.PACK_AB_MERGE_C R109, R21, R20, R109 ;  /* 0x00000014156d723e */ /* 0x000fe4000480706d */
[----:B------:R-:W-:Y:S02]  /*6d90*/  F2FP.SATFINITE.E4M3.F32.PACK_AB_MERGE_C R110, R25, R24, R113 ;  /* 0x00000018196e723e */ /* 0x000fe40004807071 */
[----:B------:R-:W-:Y:S02]  /*6da0*/  F2FP.SATFINITE.E4M3.F32.PACK_AB_MERGE_C R111, R29, R28, R114 ;  /* 0x0000001c1d6f723e */ /* 0x000fe40004807072 */
[----:B------:R-:W-:Y:S02]  /*6db0*/  LEA R112, R93, UR44, 0x3 ;  /* 0x0000002c5d707c11 */ /* 0x000fe4000f8e18ff */
[----:B------:R-:W-:Y:S01]  /*6dc0*/  @P6 SHF.L.U32 R113, R91, 0x1f, RZ ;  /* 0x0000001f5b716819 */ /* 0x000fe200000006ff */
[----:B------:R1:W-:Y:S01]  /*6dd0*/  STS.128 [R99+0x4210], R108 ;  /* 0x0042106c63007388 */ /* 0x0003e20000000c00 */
[----:B------:R-:W-:Y:S01]  /*6de0*/  @!PT LDS RZ, [RZ] ;  /* 0x00000000fffff984 */ /* 0x000fe20000000800 */
[----:B------:R-:W-:Y:S01]  /*6df0*/  @!PT LDS RZ, [RZ] ;  /* 0x00000000fffff984 */ /* 0x000fe20000000800 */
[----:B------:R-:W-:Y:S01]  /*6e00*/  @!PT LDS RZ, [RZ] ;  /* 0x00000000fffff984 */ /* 0x000fe20000000800 */
[----:B------:R-:W-:Y:S01]  /*6e10*/  @!PT LDS RZ, [RZ] ;  /* 0x00000000fffff984 */ /* 0x000fe20000000800 */
[----:B------:R2:W-:Y:S07]  /*6e20*/  MEMBAR.ALL.CTA ;  /* 0x0000000000007992 */ /* 0x0005ee0000008000 */
[----:B--2---:R-:W2:Y:S02]  /*6e30*/  FENCE.VIEW.ASYNC.S ;  /* 0x00000000000073c6 */ /* 0x004ea40000000000 */
[----:B--2---:R-:W-:Y:S06]  /*6e40*/  BAR.SYNC.DEFER_BLOCKING 0x1, 0x80 ;  /* 0x0042000000007b1d */ /* 0x004fec0000010000 */
[----:B------:R-:W-:Y:S05]  /*6e50*/  @P0 BRA `(.L_x_106) ;  /* 0x0000000000280947 */ /* 0x000fea0003800000 */
[----:B------:R-:W-:Y:S01]  /*6e60*/  UIADD3 UR4, UPT, UPT, UR44, 0x4200, URZ ;  /* 0x000042002c047890 */ /* 0x000fe2000fffe0ff */
[----:B------:R-:W-:Y:S05]  /*6e70*/  UMOV UR51, UR36 ;  /* 0x0000002400337c82 */ /* 0x000fea0008000000 */
[----:B------:R-:W-:Y:S01]  /*6e80*/  MOV R96, UR4 ;  /* 0x0000000400607c02 */ /* 0x000fe20008000f00 */
[----:B------:R-:W-:Y:S03]  /*6e90*/  UIADD3 UR4, UP0, UPT, UR62, 0x680, URZ ;  /* 0x000006803e047890 */ /* 0x000fe6000ff1e0ff */
[----:B------:R-:W-:Y:S01]  /*6ea0*/  R2UR UR48, R96 ;  /* 0x00000000603072ca */ /* 0x000fe200000e0000 */
[----:B------:R-:W-:Y:S11]  /*6eb0*/  UIADD3.X UR5, UPT, UPT, URZ, UR63, URZ, UP0, !UPT ;  /* 0x0000003fff057290 */ /* 0x000ff600087fe4ff */
[----:B------:R-:W-:Y:S01]  /*6ec0*/  @!UPT UIADD3 URZ, UPT, UPT, URZ, URZ, URZ ;  /* 0x000000fffffff290 */ /* 0x000fe2000fffe0ff */
[----:B------:R2:W-:Y:S01]  /*6ed0*/  UTMASTG.3D [UR48], [UR4] ;  /* 0x00000030040073b5 */ /* 0x0005e20008010000 */
[----:B------:R0:W-:Y:S01]  /*6ee0*/  UTMACMDFLUSH ;  /* 0x00000000000079b7 */ /* 0x0001e20000000000 */
[----:B--2---:R-:W-:Y:S04]  /*6ef0*/  DEPBAR.LE SB0, 0x1 ;  /* 0x000080400000791a */ /* 0x004fe80000000000 */
.L_x_106:
[----:B------:R-:W-:Y:S05]  /*6f00*/  BSYNC.RECONVERGENT B0 ;  /* 0x0000000000007941 */ /* 0x000fea0003800200 */
.L_x_105:
[----:B------:R-:W-:Y:S06]  /*6f10*/  BAR.SYNC.DEFER_BLOCKING 0x1, 0x80 ;  /* 0x0042000000007b1d */ /* 0x000fec0000010000 */
[----:B------:R-:W2:Y:S01]  /*6f20*/  @P6 SYNCS.PHASECHK.TRANS64.TRYWAIT P0, [R112+URZ+0x40], R113 ;  /* 0x00004071700065a7 */ /* 0x000ea200080011ff */
[----:B------:R-:W-:Y:S01]  /*6f30*/  BSSY B1, `(.L_x_107) ;  /* 0x0000020000017945 */ /* 0x000fe20003800000 */
[----:B--2---:R-:W-:Y:S03]  /*6f40*/  @P6 SEL R100, RZ, 0x1, !P0 ;  /* 0x00000001ff646807 */ /* 0x004fe60004000000 */
[----:B------:R-:W-:Y:S05]  /*6f50*/  @!P6 BRA `(.L_x_108) ;  /* 0x000000000074e947 */ /* 0x000fea0003800000 */
[----:B------:R-:W-:Y:S01]  /*6f60*/  ISETP.NE.AND P1, PT, R101, RZ, PT ;  /* 0x000000ff6500720c */ /* 0x000fe20003f25270 */
[----:B------:R-:W2:Y:S01]  /*6f70*/  S2R R0, SR_CgaCtaId ;  /* 0x0000000000007919 */ /* 0x000ea20000008800 */
[----:B------:R-:W-:Y:S01]  /*6f80*/  ISETP.NE.AND P0, PT, R100, RZ, PT ;  /* 0x000000ff6400720c */ /* 0x000fe20003f05270 */
[----:B------:R-:W-:Y:S10]  /*6f90*/  BSSY B0, `(.L_x_109) ;  /* 0x0000008000007945 */ /* 0x000ff40003800000 */
[----:B------:R-:W-:Y:S05]  /*6fa0*/  @P1 IMAD R2, R93, 0x1000, R84 ;  /* 0x000010005d021824 */ /* 0x000fea00078e0254 */
[----:B------:R-:W-:Y:S05]  /*6fb0*/  @P1 IADD3 R4, PT, PT, R2, UR44, RZ ;  /* 0x0000002c02041c10 */ /* 0x000fea000fffe0ff */
[----:B------:R-:W-:Y:S01]  /*6fc0*/  @P1 IMAD.IADD R4, R4, 0x1, R103 ;  /* 0x0000000104041824 */ /* 0x000fe200078e0267 */
[----:B------:R-:W-:Y:S06]  /*6fd0*/  @P0 BRA `(.L_x_110) ;  /* 0x00000000000c0947 */ /* 0x000fec0003800000 */
[----:B------:R-:W-:Y:S04]  /*6fe0*/  SHF.L.U32 R3, R91, 0x1f, RZ ;  /* 0x0000001f5b037819 */ /* 0x000fe800000006ff */
[----:B------:R-:W3:Y:S02]  /*6ff0*/  SYNCS.PHASECHK.TRANS64.TRYWAIT P0, [R112+URZ+0x40], R3 ;  /* 0x00004003700075a7 */ /* 0x000ee400080011ff */
[----:B---3--:R-:W-:Y:S05]  /*7000*/  @!P0 BRA `(.L_x_111) ;  /* 0x0000003000c48947 */ /* 0x008fea0003800000 */
.L_x_110:
[----:B------:R-:W-:Y:S05]  /*7010*/  BSYNC B0 ;  /* 0x0000000000007941 */ /* 0x000fea0003800000 */
.L_x_109:
[----:B------:R-:W-:Y:S01]  /*7020*/  ISETP.NE.AND P0, PT, R101, RZ, PT ;  /* 0x000000ff6500720c */ /* 0x000fe20003f05270 */
[----:B---3--:R-:W-:Y:S02]  /*7030*/  VIADD R3, R112, 0x60 ;  /* 0x0000006070037836 */ /* 0x008fe40000000000 */
[----:B------:R-:W-:Y:S03]  /*7040*/  VIADD R93, R93, 0x1 ;  /* 0x000000015d5d7836 */ /* 0x000fe60000000000 */
[----:B--2---:R-:W-:Y:S07]  /*7050*/  PRMT R0, R0, 0x654, R3 ;  /* 0x0000065400007816 */ /* 0x004fee0000000003 */
[----:B------:R2:W3:Y:S04]  /*7060*/  @P0 LDS.128 R72, [R2+UR44+0x200] ;  /* 0x0002002c02480984 */ /* 0x0004e80008000c00 */
[----:B------:R2:W4:Y:S01]  /*7070*/  @P0 LDS.128 R76, [R4+0x210] ;  /* 0x00021000044c0984 */ /* 0x0005220000000c00 */
        /* <DEDUP_REMOVED lines=10> */
[----:B--23--:R-:W-:Y:S02]  /*7120*/  LOP3.LUT R91, R91, R0, RZ, 0x3c, !PT ;  /* 0x000000005b5b7212 */ /* 0x00cfe400078e3cff */
.L_x_108:
[----:B------:R-:W-:Y:S05]  /*7130*/  BSYNC B1 ;  /* 0x0000000000017941 */ /* 0x000fea0003800000 */
.L_x_107:
[----:B------:R-:W-:Y:S05]  /*7140*/  VIADD R3, R39, 0x40 ;  /* 0x0000004027037836 */ /* 0x000fea0000000000 */
[----:B------:R-:W-:Y:S04]  /*7150*/  SHF.R.U32.HI R3, RZ, 0x15, R3 ;  /* 0x00000015ff037819 */ /* 0x000fe80000011603 */
[----:B------:R-:W-:Y:S11]  /*7160*/  LOP3.LUT P0, RZ, R3, 0x3, R86, 0x48, !PT ;  /* 0x0000000303ff7812 */ /* 0x000ff60007804856 */
[----:B------:R-:W-:Y:S02]  /*7170*/  @!UPT UIADD3 URZ, UPT, UPT, URZ, URZ, URZ ;  /* 0x000000fffffff290 */ /* 0x000fe4000fffe0ff */
[----:B------:R-:W-:Y:S05]  /*7180*/  @!P0 BRA `(.L_x_112) ;  /* 0x0000000000408947 */ /* 0x000fea0003800000 */
[----:B------:R-:W2:Y:S01]  /*7190*/  LDCU.64 UR8, c[0x4][0x78] ;  /* 0x01000f00ff0877ac */ /* 0x000ea20008000a00 */
[----:B------:R-:W-:Y:S01]  /*71a0*/  MOV R3, 0x0 ;  /* 0x0000000000037802 */ /* 0x000fe20000000f00 */
[----:B------:R-:W-:Y:S02]  /*71b0*/  HFMA2 R12, -RZ, RZ, 0, 5.9604644775390625e-08 ;  /* 0x00000001ff0c7431 */ /* 0x000fe400000001ff */
[----:B------:R-:W-:Y:S02]  /*71c0*/  IMAD.MOV.U32 R8, RZ, RZ, 0x192 ;  /* 0x00000192ff087424 */ /* 0x000fe400078e00ff */
[----:B------:R-:W-:Y:S01]  /*71d0*/  IMAD.MOV.U32 R13, RZ, RZ, RZ ;  /* 0x000000ffff0d7224 */ /* 0x000fe200078e00ff */
[----:B------:R-:W3:Y:S01]  /*71e0*/  LDCU.64 UR6, c[0x4][0x80] ;  /* 0x01001000ff0677ac */ /* 0x000ee20008000a00 */
[----:B------:R-:W1:Y:S01]  /*71f0*/  LDC.64 R2, c[0x4][R3] ;  /* 0x0100000003027b82 */ /* 0x000e620000000a00 */
[----:B------:R-:W5:Y:S01]  /*7200*/  LDCU.64 UR4, c[0x4][0x18] ;  /* 0x01000300ff0477ac */ /* 0x000f620008000a00 */
[----:B--2---:R-:W-:Y:S01]  /*7210*/  MOV R5, UR9 ;  /* 0x0000000900057c02 */ /* 0x004fe20008000f00 */
[----:B------:R-:W-:Y:S01]  /*7220*/  IMAD.U32 R4, RZ, RZ, UR8 ;  /* 0x00000008ff047e24 */ /* 0x000fe2000f8e00ff */
[----:B---3--:R-:W-:Y:S01]  /*7230*/  MOV R7, UR7 ;  /* 0x0000000700077c02 */ /* 0x008fe20008000f00 */
[----:B------:R-:W-:Y:S01]  /*7240*/  IMAD.U32 R6, RZ, RZ, UR6 ;  /* 0x00000006ff067e24 */ /* 0x000fe2000f8e00ff */
[----:B-----5:R-:W-:Y:S01]  /*7250*/  MOV R11, UR5 ;  /* 0x00000005000b7c02 */ /* 0x020fe20008000f00 */
[----:B------:R-:W-:Y:S02]  /*7260*/  IMAD.U32 R10, RZ, RZ, UR4 ;  /* 0x00000004ff0a7e24 */ /* 0x000fe4000f8e00ff */
[----:B------:R-:W-:Y:S07]  /*7270*/  LEPC R20, `(.L_x_112) ;  /* 0x000000001014794e */ /* 0x000fee0000000000 */
[----:B-1--4-:R-:W-:Y:S05]  /*7280*/  CALL.ABS.NOINC R2 ;  /* 0x0000000002007343 */ /* 0x012fea0003c00000 */
.L_x_112:
        /* <DEDUP_REMOVED lines=14> */
[----:B------:R-:W-:Y:S01]  /*7370*/  F2FP.F16.E4M3.UNPACK_B R54, R75 ;  /* 0x0000004bff36723e */ /* 0x000fe200020006ff */
[----:B------:R-:W-:Y:S01]  /*7380*/  LDTM.16dp32bit_t0_t15.x32 R4, tmem[UR4+0x40] ;  /* 0x00004004000479ee */ /* 0x000fe20008a80000 */
[----:B------:R-:W2:Y:S01]  /*7390*/  LDTM.16dp32bit_t16_t31.x32 R4, tmem[UR4+0x60] ;  /* 0x00006004000479ee */ /* 0x000ea20008aa0000 */
[----:B------:R-:W-:Y:S01]  /*73a0*/  HADD2.F32 R46, -RZ, R46.H1_H1 ;  /* 0x3000002eff2e7230 */ /* 0x000fe20000004100 */
[----:B----4-:R-:W-:Y:S01]  /*73b0*/  F2FP.F16.E4M3.UNPACK_B R58, R76 ;  /* 0x0000004cff3a723e */ /* 0x010fe200020006ff */
[--C-:B------:R-:W-:Y:S01]  /*73c0*/  HADD2.F32 R49, -RZ, R50.reuse.H0_H0 ;  /* 0x20000032ff317230 */ /* 0x100fe20000004100 */
[----:B------:R-:W-:Y:S01]  /*73d0*/  F2FP.F16.E4M3.UNPACK_B R62, R77 ;  /* 0x0000004dff3e723e */ /* 0x000fe200020006ff */
[----:B------:R-:W-:Y:S01]  /*73e0*/  HADD2.F32 R50, -RZ, R50.H1_H1 ;  /* 0x30000032ff327230 */ /* 0x000fe20000004100 */
[----:B------:R-:W-:Y:S01]  /*73f0*/  F2FP.F16.E4M3.UNPACK_B R66, R78 ;  /* 0x0000004eff42723e */ /* 0x000fe200020006ff */
[--C-:B------:R-:W-:Y:S01]  /*7400*/  HADD2.F32 R53, -RZ, R54.reuse.H0_H0 ;  /* 0x20000036ff357230 */ /* 0x100fe20000004100 */
[----:B------:R-:W-:Y:S01]  /*7410*/  F2FP.F16.E4M3.UNPACK_B R70, R79 ;  /* 0x0000004fff46723e */ /* 0x000fe200020006ff */
[----:B------:R-:W-:Y:S01]  /*7420*/  HADD2.F32 R54, -RZ, R54.H1_H1 ;  /* 0x30000036ff367230 */ /* 0x000fe20000004100 */
[----:B------:R-:W-:Y:S01]  /*7430*/  F2FP.F16.E4M3.UNPACK_B R56, R75.H1 ;  /* 0x0000004bff38723e */ /* 0x000fe200030006ff */
[--C-:B------:R-:W-:Y:S01]  /*7440*/  HADD2.F32 R57, -RZ, R58.reuse.H0_H0 ;  /* 0x2000003aff397230 */ /* 0x100fe20000004100 */
[----:B------:R-:W-:Y:S01]  /*7450*/  F2FP.F16.E4M3.UNPACK_B R60, R76.H1 ;  /* 0x0000004cff3c723e */ /* 0x000fe200030006ff */
[----:B------:R-:W-:Y:S01]  /*7460*/  HADD2.F32 R58, -RZ, R58.H1_H1 ;  /* 0x3000003aff3a7230 */ /* 0x000fe20000004100 */
[----:B------:R-:W-:Y:S01]  /*7470*/  F2FP.F16.E4M3.UNPACK_B R64, R77.H1 ;  /* 0x0000004dff40723e */ /* 0x000fe200030006ff */
[--C-:B------:R-:W-:Y:S01]  /*7480*/  HADD2.F32 R61, -RZ, R62.reuse.H0_H0 ;  /* 0x2000003eff3d7230 */ /* 0x100fe20000004100 */
[----:B------:R-:W-:Y:S01]  /*7490*/  F2FP.F16.E4M3.UNPACK_B R68, R78.H1 ;  /* 0x0000004eff44723e */ /* 0x000fe200030006ff */
[----:B------:R-:W-:Y:S01]  /*74a0*/  HADD2.F32 R62, -RZ, R62.H1_H1 ;  /* 0x3000003eff3e7230 */ /* 0x000fe20000004100 */
[----:B------:R-:W-:Y:S01]  /*74b0*/  ISETP.NE.AND P0, PT, R97, RZ, PT ;  /* 0x000000ff6100720c */ /* 0x000fe20003f05270 */
[--C-:B------:R-:W-:Y:S01]  /*74c0*/  HADD2.F32 R65, -RZ, R66.reuse.H0_H0 ;  /* 0x20000042ff417230 */ /* 0x100fe20000004100 */
[----:B------:R-:W-:Y:S01]  /*74d0*/  ISETP.NE.AND P6, PT, R102, RZ, PT ;  /* 0x000000ff6600720c */ /* 0x000fe20003fc5270 */
[----:B------:R-:W-:Y:S02]  /*74e0*/  HADD2.F32 R66, -RZ, R66.H1_H1 ;  /* 0x30000042ff427230 */ /* 0x000fe40000004100 */
[--C-:B------:R-:W-:Y:S02]  /*74f0*/  HADD2.F32 R69, -RZ, R70.reuse.H0_H0 ;  /* 0x20000046ff457230 */ /* 0x100fe40000004100 */
[C---:B--2---:R-:W-:Y:S01]  /*7500*/  FMUL R0, R38.reuse, R4 ;  /* 0x0000000426007220 */ /* 0x044fe20000400000 */
[C---:B------:R-:W-:Y:S01]  /*7510*/  FMUL R2, R38.reuse, R5 ;  /* 0x0000000526027220 */ /* 0x040fe20000400000 */
[C---:B------:R-:W-:Y:S01]  /*7520*/  FMUL R4, R38.reuse, R8 ;  /* 0x0000000826047220 */ /* 0x040fe20000400000 */
[C---:B------:R-:W-:Y:S01]  /*7530*/  FMUL R5, R38.reuse, R9 ;  /* 0x0000000926057220 */ /* 0x040fe20000400000 */
[C---:B------:R-:W-:Y:S01]  /*7540*/  FFMA R0, R41.reuse, R40, R0 ;  /* 0x0000002829007223 */ /* 0x040fe20000000000 */
[C---:B------:R-:W-:Y:S01]  /*7550*/  FFMA R2, R41.reuse, R43, R2 ;  /* 0x0000002b29027223 */ /* 0x040fe20000000002 */
        /* <DEDUP_REMOVED lines=10> */
[----:B------:R-:W-:Y:S02]  /*7600*/  HADD2.F32 R70, -RZ, R70.H1_H1 ;  /* 0x30000046ff467230 */ /* 0x000fe40000004100 */
[C---:B------:R-:W-:Y:S01]  /*7610*/  FMUL R28, R38.reuse, R32 ;  /* 0x00000020261c7220 */ /* 0x040fe20000400000 */
[C---:B------:R-:W-:Y:S01]  /*7620*/  FMUL R29, R38.reuse, R33 ;  /* 0x00000021261d7220 */ /* 0x040fe20000400000 */
[C---:B------:R-:W-:Y:S01]  /*7630*/  FMUL R3, R38.reuse, R6 ;  /* 0x0000000626037220 */ /* 0x040fe20000400000 */
[C---:B------:R-:W-:Y:S01]  /*7640*/  FMUL R7, R38.reuse, R7 ;  /* 0x0000000726077220 */ /* 0x040fe20000400000 */
[--C-:B------:R-:W-:Y:S02]  /*7650*/  HADD2.F32 R47, -RZ, R48.reuse.H0_H0 ;  /* 0x20000030ff2f7230 */ /* 0x100fe40000004100 */
[C---:B------:R-:W-:Y:S01]  /*7660*/  FMUL R6, R38.reuse, R10 ;  /* 0x0000000a26067220 */ /* 0x040fe20000400000 */
[C---:B------:R-:W-:Y:S01]  /*7670*/  FFMA R3, R41.reuse, R42, R3 ;  /* 0x0000002a29037223 */ /* 0x040fe20000000003 */
[----:B------:R-:W-:Y:S02]  /*7680*/  HADD2.F32 R48, -RZ, R48.H1_H1 ;  /* 0x30000030ff307230 */ /* 0x000fe40000004100 */
[C---:B------:R-:W-:Y:S01]  /*7690*/  FFMA R7, R41.reuse, R44, R7 ;  /* 0x0000002c29077223 */ /* 0x040fe20000000007 */
[C---:B------:R-:W-:Y:S01]  /*76a0*/  FFMA R4, R41.reuse, R45, R4 ;  /* 0x0000002d29047223 */ /* 0x040fe20000000004 */
[C---:B------:R-:W-:Y:S01]  /*76b0*/  FFMA R5, R41.reuse, R46, R5 ;  /* 0x0000002e29057223 */ /* 0x040fe20000000005 */
[----:B------:R-:W-:Y:S01]  /*76c0*/  FFMA R6, R41, R47, R6 ;  /* 0x0000002f29067223 */ /* 0x000fe20000000006 */
[----:B------:R-:W-:Y:S01]  /*76d0*/  FMUL R11, R38, R11 ;  /* 0x0000000b260b7220 */ /* 0x000fe20000400000 */
[----:B------:R-:W-:Y:S01]  /*76e0*/  F2FP.F16.E4M3.UNPACK_B R40, R79.H1 ;  /* 0x0000004fff28723e */ /* 0x000fe200030006ff */
[--C-:B------:R-:W-:Y:S01]  /*76f0*/  HADD2.F32 R51, -RZ, R52.reuse.H0_H0 ;  /* 0x20000034ff337230 */ /* 0x100fe20000004100 */
[----:B-1----:R-:W-:Y:S01]  /*7700*/  F2FP.SATFINITE.E4M3.F32.PACK_AB_MERGE_C R105, R7, R3, RZ ;  /* 0x000000030769723e */ /* 0x002fe200048070ff */
[C---:B------:R-:W-:Y:S01]  /*7710*/  FFMA R11, R41.reuse, R48, R11 ;  /* 0x00000030290b7223 */ /* 0x040fe2000000000b */
[C---:B------:R-:W-:Y:S01]  /*7720*/  FFMA R8, R41.reuse, R49, R8 ;  /* 0x0000003129087223 */ /* 0x040fe20000000008 */
[----:B------:R-:W-:Y:S01]  /*7730*/  FFMA R9, R41, R50, R9 ;  /* 0x0000003229097223 */ /* 0x000fe20000000009 */
[----:B------:R-:W-:Y:S01]  /*7740*/  F2FP.SATFINITE.E4M3.F32.PACK_AB_MERGE_C R104, R2, R0, R105 ;  /* 0x000000000268723e */ /* 0x000fe20004807069 */
[----:B------:R-:W-:Y:S01]  /*7750*/  HADD2.F32 R52, -RZ, R52.H1_H1 ;  /* 0x30000034ff347230 */ /* 0x000fe20000004100 */
[----:B------:R-:W-:Y:S01]  /*7760*/  F2FP.SATFINITE.E4M3.F32.PACK_AB_MERGE_C R106, R11, R6, RZ ;  /* 0x000000060b6a723e */ /* 0x000fe200048070ff */
[C---:B------:R-:W-:Y:S01]  /*7770*/  FMUL R10, R38.reuse, R14 ;  /* 0x0000000e260a7220 */ /* 0x040fe20000400000 */
[C---:B------:R-:W-:Y:S01]  /*7780*/  FMUL R15, R38.reuse, R15 ;  /* 0x0000000f260f7220 */ /* 0x040fe20000400000 */
[--C-:B------:R-:W-:Y:S01]  /*7790*/  HADD2.F32 R55, -RZ, R56.reuse.H0_H0 ;  /* 0x20000038ff377230 */ /* 0x100fe20000004100 */
[----:B------:R-:W-:Y:S01]  /*77a0*/  F2FP.SATFINITE.E4M3.F32.PACK_AB_MERGE_C R105, R5, R4, R106 ;  /* 0x000000040569723e */ /* 0x000fe2000480706a */
[C---:B------:R-:W-:Y:S01]  /*77b0*/  FFMA R10, R41.reuse, R51, R10 ;  /* 0x00000033290a7223 */ /* 0x040fe2000000000a */
[C---:B------:R-:W-:Y:S01]  /*77c0*/  FFMA R15, R41.reuse, R52, R15 ;  /* 0x00000034290f7223 */ /* 0x040fe2000000000f */
[C---:B------:R-:W-:Y:S01]  /*77d0*/  FFMA R12, R41.reuse, R53, R12 ;  /* 0x00000035290c7223 */ /* 0x040fe2000000000c */
[C---:B------:R-:W-:Y:S01]  /*77e0*/  FFMA R13, R41.reuse, R54, R13 ;  /* 0x00000036290d7223 */ /* 0x040fe2000000000d */
[----:B------:R-:W-:Y:S02]  /*77f0*/  HADD2.F32 R56, -RZ, R56.H1_H1 ;  /* 0x30000038ff387230 */ /* 0x000fe40000004100 */
[C---:B------:R-:W-:Y:S01]  /*7800*/  FMUL R14, R38.reuse, R18 ;  /* 0x00000012260e7220 */ /* 0x040fe20000400000 */
[C---:B------:R-:W-:Y:S01]  /*7810*/  FMUL R19, R38.reuse, R19 ;  /* 0x0000001326137220 */ /* 0x040fe20000400000 */
[--C-:B------:R-:W-:Y:S02]  /*7820*/  HADD2.F32 R59, -RZ, R60.reuse.H0_H0 ;  /* 0x2000003cff3b7230 */ /* 0x100fe40000004100 */
[C---:B------:R-:W-:Y:S01]  /*7830*/  FMUL R18, R38.reuse, R22 ;  /* 0x0000001626127220 */ /* 0x040fe20000400000 */
[C---:B------:R-:W-:Y:S01]  /*7840*/  FFMA R14, R41.reuse, R55, R14 ;  /* 0x00000037290e7223 */ /* 0x040fe2000000000e */
[----:B------:R-:W-:Y:S02]  /*7850*/  HADD2.F32 R60, -RZ, R60.H1_H1 ;  /* 0x3000003cff3c7230 */ /* 0x000fe40000004100 */
        /* <DEDUP_REMOVED lines=8> */
[C---:B------:R-:W-:Y:S01]  /*78e0*/  FFMA R23, R41.reuse, R60, R23 ;  /* 0x0000003c29177223 */ /* 0x040fe20000000017 */
[C---:B------:R-:W-:Y:S01]  /*78f0*/  FMUL R27, R38.reuse, R27 ;  /* 0x0000001b261b7220 */ /* 0x040fe20000400000 */
[C---:B------:R-:W-:Y:S01]  /*7900*/  FFMA R20, R41.reuse, R61, R20 ;  /* 0x0000003d29147223 */ /* 0x040fe20000000014 */
[C---:B------:R-:W-:Y:S01]  /*7910*/  FFMA R21, R41.reuse, R62, R21 ;  /* 0x0000003e29157223 */ /* 0x040fe20000000015 */
[--C-:B------:R-:W-:Y:S02]  /*7920*/  HADD2.F32 R67, -RZ, R68.reuse.H0_H0 ;  /* 0x20000044ff437230 */ /* 0x100fe40000004100 */
[----:B------:R-:W-:Y:S01]  /*7930*/  FFMA R22, R41, R63, R22 ;  /* 0x0000003f29167223 */ /* 0x000fe20000000016 */
[----:B------:R-:W-:Y:S02]  /*7940*/  HADD2.F32 R68, -RZ, R68.H1_H1 ;  /* 0x30000044ff447230 */ /* 0x000fe40000004100 */
[C---:B------:R-:W-:Y:S01]  /*7950*/  FMUL R26, R38.reuse, R30 ;  /* 0x0000001e261a7220 */ /* 0x040fe20000400000 */
[----:B------:R-:W-:Y:S01]  /*7960*/  F2FP.SATFINITE.E4M3.F32.PACK_AB_MERGE_C R107, R15, R10, RZ ;  /* 0x0000000a0f6b723e */ /* 0x000fe200048070ff */
        /* <DEDUP_REMOVED lines=8> */
[----:B------:R-:W-:Y:S01]  /*79f0*/  F2FP.SATFINITE.E4M3.F32.PACK_AB_MERGE_C R106, R9, R8, R107 ;  /* 0x00000008096a723e */ /* 0x000fe2000480706b */
[----:B------:R-:W-:Y:S01]  /*7a00*/  FFMA R31, R41, R68, R31 ;  /* 0x00000044291f7223 */ /* 0x000fe2000000001f */
[----:B------:R-:W-:Y:S01]  /*7a10*/  FMUL R35, R38, R35 ;  /* 0x0000002326237220 */ /* 0x000fe20000400000 */
[----:B------:R-:W-:Y:S01]  /*7a20*/  F2FP.SATFINITE.E4M3.F32.PACK_AB_MERGE_C R107, R19, R14, RZ ;  /* 0x0000000e136b723e */ /* 0x000fe200048070ff */
[C---:B------:R-:W-:Y:S01]  /*7a30*/  FFMA R28, R41.reuse, R69, R28 ;  /* 0x00000045291c7223 */ /* 0x040fe2000000001c */
[C---:B------:R-:W-:Y:S01]  /*7a40*/  FFMA R29, R41.reuse, R70, R29 ;  /* 0x00000046291d7223 */ /* 0x040fe2000000001d */
[C---:B------:R-:W-:Y:S01]  /*7a50*/  FFMA R30, R41.reuse, R43, R30 ;  /* 0x0000002b291e7223 */ /* 0x040fe2000000001e */
[----:B------:R-:W-:Y:S01]  /*7a60*/  FFMA R35, R41, R40, R35 ;  /* 0x0000002829237223 */ /* 0x000fe20000000023 */
        /* <DEDUP_REMOVED lines=21> */
[----:B------:R-:W-:Y:S02]  /*7bc0*/  UIADD3 UR4, UP0, UPT, UR62, 0x680, URZ ;  /* 0x000006803e047890 */ /* 0x000fe4000ff1e0ff */
[----:B------:R-:W-:Y:S02]  /*7bd0*/  UIADD3 UR9, UPT, UPT, UR49, 0x40, URZ ;  /* 0x0000004031097890 */ /* 0x000fe4000fffe0ff */
[----:B------:R-:W-:Y:S02]  /*7be0*/  UIADD3 UR8, UPT, UPT, UR44, 0x5200, URZ ;  /* 0x000052002c087890 */ /* 0x000fe4000fffe0ff */
[----:B------:R-:W-:Y:S01]  /*7bf0*/  UIADD3.X UR5, UPT, UPT, URZ, UR63, URZ, UP0, !UPT ;  /* 0x0000003fff057290 */ /* 0x000fe200087fe4ff */
[----:B------:R-:W-:Y:S01]  /*7c00*/  UMOV UR10, UR50 ;  /* 0x00000032000a7c82 */ /* 0x000fe20008000000 */
[----:B------:R-:W-:Y:S07]  /*7c10*/  UMOV UR11, UR36 ;  /* 0x00000024000b7c82 */ /* 0x000fee0008000000 */
[----:B------:R2:W-:Y:S01]  /*7c20*/  UTMASTG.3D [UR8], [UR4] ;  /* 0x00000008040073b5 */ /* 0x0005e20008010000 */
[----:B------:R0:W-:Y:S01]  /*7c30*/  UTMACMDFLUSH ;  /* 0x00000000000079b7 */ /* 0x0001e20000000000 */
[----:B--2---:R-:W-:Y:S04]  /*7c40*/  DEPBAR.LE SB0, 0x1 ;  /* 0x000080400000791a */ /* 0x004fe80000000000 */
.L_x_114:
[----:B------:R-:W-:Y:S05]  /*7c50*/  BSYNC.RECONVERGENT B0 ;  /* 0x0000000000007941 */ /* 0x000fea0003800200 */
.L_x_113:
        /* <DEDUP_REMOVED lines=16> */
.L_x_118:
[----:B------:R-:W-:Y:S05]  /*7d60*/  BSYNC B0 ;  /* 0x0000000000007941 */ /* 0x000fea0003800000 */
.L_x_117:
        /* <DEDUP_REMOVED lines=17> */
.L_x_116:
[----:B------:R-:W-:Y:S05]  /*7e80*/  BSYNC B1 ;  /* 0x0000000000017941 */ /* 0x000fea0003800000 */
.L_x_115:
        /* <DEDUP_REMOVED lines=21> */
.L_x_120:
        /* <DEDUP_REMOVED lines=18> */
[----:B------:R-:W-:Y:S01]  /*8100*/  ISETP.NE.AND P6, PT, R102, RZ, PT ;  /* 0x000000ff6600720c */ /* 0x000fe20003fc5270 */
[--C-:B------:R-:W-:Y:S01]  /*8110*/  HADD2.F32 R49, -RZ, R50.reuse.H0_H0 ;  /* 0x20000032ff317230 */ /* 0x100fe20000004100 */
[----:B----4-:R-:W-:Y:S01]  /*8120*/  F2FP.F16.E4M3.UNPACK_B R58, R76 ;  /* 0x0000004cff3a723e */ /* 0x010fe200020006ff */
[----:B------:R-:W-:Y:S01]  /*8130*/  HADD2.F32 R50, -RZ, R50.H1_H1 ;  /* 0x30000032ff327230 */ /* 0x000fe20000004100 */
[----:B------:R-:W-:Y:S01]  /*8140*/  F2FP.F16.E4M3.UNPACK_B R62, R77 ;  /* 0x0000004dff3e723e */ /* 0x000fe200020006ff */
[--C-:B------:R-:W-:Y:S01]  /*8150*/  HADD2.F32 R53, -RZ, R54.reuse.H0_H0 ;  /* 0x20000036ff357230 */ /* 0x100fe20000004100 */
[----:B------:R-:W-:Y:S01]  /*8160*/  F2FP.F16.E4M3.UNPACK_B R66, R78 ;  /* 0x0000004eff42723e */ /* 0x000fe200020006ff */
[----:B------:R-:W-:Y:S01]  /*8170*/  HADD2.F32 R54, -RZ, R54.H1_H1 ;  /* 0x30000036ff367230 */ /* 0x000fe20000004100 */
[----:B------:R-:W-:Y:S01]  /*8180*/  F2FP.F16.E4M3.UNPACK_B R70, R79 ;  /* 0x0000004fff46723e */ /* 0x000fe200020006ff */
[--C-:B------:R-:W-:Y:S01]  /*8190*/  HADD2.F32 R57, -RZ, R58.reuse.H0_H0 ;  /* 0x2000003aff397230 */ /* 0x100fe20000004100 */
[----:B------:R-:W-:Y:S01]  /*81a0*/  F2FP.F16.E4M3.UNPACK_B R56, R75.H1 ;  /* 0x0000004bff38723e */ /* 0x000fe200030006ff */
[----:B------:R-:W-:Y:S01]  /*81b0*/  HADD2.F32 R58, -RZ, R58.H1_H1 ;  /* 0x3000003aff3a7230 */ /* 0x000fe20000004100 */
[----:B------:R-:W-:Y:S01]  /*81c0*/  F2FP.F16.E4M3.UNPACK_B R60, R76.H1 ;  /* 0x0000004cff3c723e */ /* 0x000fe200030006ff */
[--C-:B------:R-:W-:Y:S01]  /*81d0*/  HADD2.F32 R61, -RZ, R62.reuse.H0_H0 ;  /* 0x2000003eff3d7230 */ /* 0x100fe20000004100 */
[----:B------:R-:W-:Y:S01]  /*81e0*/  F2FP.F16.E4M3.UNPACK_B R64, R77.H1 ;  /* 0x0000004dff40723e */ /* 0x000fe200030006ff */
[----:B------:R-:W-:Y:S01]  /*81f0*/  HADD2.F32 R62, -RZ, R62.H1_H1 ;  /* 0x3000003eff3e7230 */ /* 0x000fe20000004100 */
[----:B------:R-:W-:Y:S01]  /*8200*/  F2FP.F16.E4M3.UNPACK_B R68, R78.H1 ;  /* 0x0000004eff44723e */ /* 0x000fe200030006ff */
        /* <DEDUP_REMOVED lines=112> */
[----:B------:R-:W-:Y:S02]  /*8910*/  UIADD3 UR4, UPT, UPT, UR44, 0x4200, URZ ;  /* 0x000042002c047890 */ /* 0x000fe4000fffe0ff */
[----:B------:R-:W-:Y:S01]  /*8920*/  UIADD3 UR9, UPT, UPT, UR49, 0x80, URZ ;  /* 0x0000008031097890 */ /* 0x000fe2000fffe0ff */
[----:B------:R-:W-:Y:S01]  /*8930*/  UMOV UR10, UR50 ;  /* 0x00000032000a7c82 */ /* 0x000fe20008000000 */
[----:B------:R-:W-:Y:S02]  /*8940*/  UMOV UR11, UR36 ;  /* 0x00000024000b7c82 */ /* 0x000fe40008000000 */
        /* <DEDUP_REMOVED lines=8> */
.L_x_122:
[----:B------:R-:W-:Y:S05]  /*89d0*/  BSYNC.RECONVERGENT B0 ;  /* 0x0000000000007941 */ /* 0x000fea0003800200 */
.L_x_121:
        /* <DEDUP_REMOVED lines=16> */
.L_x_126:
[----:B------:R-:W-:Y:S05]  /*8ae0*/  BSYNC B0 ;  /* 0x0000000000007941 */ /* 0x000fea0003800000 */
.L_x_125:
        /* <DEDUP_REMOVED lines=17> */
.L_x_124:
[----:B------:R-:W-:Y:S05]  /*8c00*/  BSYNC B1 ;  /* 0x0000000000017941 */ /* 0x000fea0003800000 */
.L_x_123:
        /* <DEDUP_REMOVED lines=21> */
.L_x_128:
[----:B------:R-:W-:Y:S01]  /*8d60*/  ISETP.NE.AND P0, PT, R97, RZ, PT ;  /* 0x000000ff6100720c */ /* 0x000fe20003f05270 */
[----:B------:R-:W-:Y:S05]  /*8d70*/  WARPSYNC.ALL ;  /* 0x0000000000007948 */ /* 0x000fea0003800000 */
[----:B------:R-:W-:Y:S01]  /*8d80*/  R2UR UR4, R39 ;  /* 0x00000000270472ca */ /* 0x000fe200000e0000 */
[----:B------:R-:W2:Y:S01]  /*8d90*/  S2UR UR6, SR_CgaCtaId ;  /* 0x00000000000679c3 */ /* 0x000ea20000008800 */
[-C--:B------:R-:W-:Y:S01]  /*8da0*/  F2FP.F16.E4M3.UNPACK_B R42, R72.reuse ;  /* 0x00000048ff2a723e */ /* 0x080fe200020006ff */
[----:B------:R-:W-:Y:S01]  /*8db0*/  BSSY.RECONVERGENT B0, `(.L_x_129) ;  /* 0x000009b000007945 */ /* 0x000fe20003800200 */
[----:B------:R-:W-:Y:S02]  /*8dc0*/  F2FP.F16.E4M3.UNPACK_B R72, R72.H1 ;  /* 0x00000048ff48723e */ /* 0x000fe400030006ff */
[-C--:B------:R-:W-:Y:S01]  /*8dd0*/  F2FP.F16.E4M3.UNPACK_B R46, R73.reuse ;  /* 0x00000049ff2e723e */ /* 0x080fe200020006ff */
[--C-:B------:R-:W-:Y:S01]  /*8de0*/  HADD2.F32 R40, -RZ, R42.reuse.H0_H0 ;  /* 0x2000002aff287230 */ /* 0x100fe20000004100 */
[----:B------:R-:W-:Y:S01]  /*8df0*/  F2FP.F16.E4M3.UNPACK_B R73, R73.H1 ;  /* 0x00000049ff49723e */ /* 0x000fe200030006ff */
[----:B------:R-:W-:Y:S01]  /*8e00*/  HADD2.F32 R42, -RZ, R42.H1_H1 ;  /* 0x3000002aff2a7230 */ /* 0x000fe20000004100 */
[-C--:B------:R-:W-:Y:S01]  /*8e10*/  F2FP.F16.E4M3.UNPACK_B R50, R74.reuse ;  /* 0x0000004aff32723e */ /* 0x080fe200020006ff */
[----:B------:R-:W-:Y:S01]  /*8e20*/  HADD2.F32 R43, -RZ, R72.H0_H0 ;  /* 0x20000048ff2b7230 */ /* 0x000fe20000004100 */
[----:B------:R-:W-:Y:S01]  /*8e30*/  F2FP.F16.E4M3.UNPACK_B R74, R74.H1 ;  /* 0x0000004aff4a723e */ /* 0x000fe200030006ff */
[----:B------:R-:W-:Y:S01]  /*8e40*/  LDTM.16dp32bit_t0_t15.x32 R4, tmem[UR4+0xc0] ;  /* 0x0000c004000479ee */ /* 0x000fe20008a80000 */
[----:B------:R-:W3:Y:S01]  /*8e50*/  LDTM.16dp32bit_t16_t31.x32 R4, tmem[UR4+0xe0] ;  /* 0x0000e004000479ee */ /* 0x000ee20008aa0000 */
[----:B------:R-:W-:Y:S01]  /*8e60*/  NOP ;  /* 0x0000000000007918 */ /* 0x000fe20000000000 */
[--C-:B------:R-:W-:Y:S01]  /*8e70*/  HADD2.F32 R45, -RZ, R46.reuse.H0_H0 ;  /* 0x2000002eff2d7230 */ /* 0x100fe20000004100 */
[----:B------:R-:W-:Y:S01]  /*8e80*/  R2UR UR5, R71 ;  /* 0x00000000470572ca */ /* 0x000fe200000e0000 */
[----:B------:R-:W-:Y:S01]  /*8e90*/  HADD2.F32 R46, -RZ, R46.H1_H1 ;  /* 0x3000002eff2e7230 */ /* 0x000fe20000004100 */
[----:B------:R-:W-:Y:S01]  /*8ea0*/  F2FP.F16.E4M3.UNPACK_B R54, R75 ;  /* 0x0000004bff36723e */ /* 0x000fe200020006ff */
        /* <DEDUP_REMOVED lines=10> */
[----:B------:R-:W-:Y:S01]  /*8f50*/  UIADD3 UR4, UPT, UPT, UR5, 0xd0, URZ ;  /* 0x000000d005047890 */ /* 0x000fe2000fffe0ff */
[----:B------:R-:W-:Y:S01]  /*8f60*/  HADD2.F32 R59, -RZ, R58.H1_H1 ;  /* 0x3000003aff3b7230 */ /* 0x000fe20000004100 */
[----:B------:R-:W-:Y:S01]  /*8f70*/  F2FP.F16.E4M3.UNPACK_B R76, R76.H1 ;  /* 0x0000004cff4c723e */ /* 0x000fe200030006ff */
[--C-:B------:R-:W-:Y:S01]  /*8f80*/  HADD2.F32 R60, -RZ, R62.reuse.H0_H0 ;  /* 0x2000003eff3c7230 */ /* 0x100fe20000004100 */
[----:B------:R-:W-:Y:S01]  /*8f90*/  F2FP.F16.E4M3.UNPACK_B R77, R77.H1 ;  /* 0x0000004dff4d723e */ /* 0x000fe200030006ff */
[----:B------:R-:W-:Y:S01]  /*8fa0*/  HADD2.F32 R63, -RZ, R62.H1_H1 ;  /* 0x3000003eff3f7230 */ /* 0x000fe20000004100 */
[----:B------:R-:W-:Y:S01]  /*8fb0*/  F2FP.F16.E4M3.UNPACK_B R78, R78.H1 ;  /* 0x0000004eff4e723e */ /* 0x000fe200030006ff */
[--C-:B------:R-:W-:Y:S01]  /*8fc0*/  HADD2.F32 R64, -RZ, R66.reuse.H0_H0 ;  /* 0x20000042ff407230 */ /* 0x100fe20000004100 */
[----:B--2---:R-:W-:Y:S01]  /*8fd0*/  UPRMT UR4, UR6, 0x654, UR4 ;  /* 0x0000065406047896 */ /* 0x004fe20008000004 */
        /* <DEDUP_REMOVED lines=8> */
[----:B------:R-:W-:Y:S01]  /*9060*/  SYNCS.ARRIVE.TRANS64.RED.A1T0 RZ, [UR4], RZ ;  /* 0x000000ffffff79a7 */ /* 0x000fe20008100404 */
[C---:B------:R-:W-:Y:S01]  /*9070*/  FMUL R16, R38.reuse, R16 ;  /* 0x0000001026107220 */ /* 0x040fe20000400000 */
[C---:B------:R-:W-:Y:S01]  /*9080*/  FMUL R17, R38.reuse, R17 ;  /* 0x0000001126117220 */ /* 0x040fe20000400000 */
[C---:B------:R-:W-:Y:S01]  /*9090*/  FMUL R0, R38.reuse, R20 ;  /* 0x0000001426007220 */ /* 0x040fe20000400000 */
[C---:B------:R-:W-:Y:S01]  /*90a0*/  FMUL R2, R38.reuse, R21 ;  /* 0x0000001526027220 */ /* 0x040fe20000400000 */
[C---:B------:R-:W-:Y:S01]  /*90b0*/  FMUL R20, R38.reuse, R25 ;  /* 0x0000001926147220 */ /* 0x040fe20000400000 */
[----:B------:R-:W-:Y:S02]  /*90c0*/  HADD2.F32 R67, -RZ, R66.H1_H1 ;  /* 0x30000042ff437230 */ /* 0x000fe40000004100 */
[C---:B------:R-:W-:Y:S01]  /*90d0*/  FMUL R6, R38.reuse, R6 ;  /* 0x0000000626067220 */ /* 0x040fe20000400000 */
[----:B------:R-:W-:Y:S02]  /*90e0*/  HADD2.F32 R44, -RZ, R72.H1_H1 ;  /* 0x30000048ff2c7230 */ /* 0x000fe40000004100 */
[C---:B------:R-:W-:Y:S01]  /*90f0*/  FMUL R7, R38.reuse, R7 ;  /* 0x0000000726077220 */ /* 0x040fe20000400000 */
[--C-:B------:R-:W-:Y:S02]  /*9100*/  HADD2.F32 R47, -RZ, R73.reuse.H0_H0 ;  /* 0x20000049ff2f7230 */ /* 0x100fe40000004100 */
[C---:B------:R-:W-:Y:S01]  /*9110*/  FFMA R6, R41.reuse, R43, R6 ;  /* 0x0000002b29067223 */ /* 0x040fe20000000006 */
[--C-:B------:R-:W-:Y:S02]  /*9120*/  HADD2.F32 R40, -RZ, R68.reuse.H0_H0 ;  /* 0x20000044ff287230 */ /* 0x100fe40000004100 */
[C---:B------:R-:W-:Y:S01]  /*9130*/  FFMA R7, R41.reuse, R44, R7 ;  /* 0x0000002c29077223 */ /* 0x040fe20000000007 */
[C---:B------:R-:W-:Y:S01]  /*9140*/  FFMA R8, R41.reuse, R45, R8 ;  /* 0x0000002d29087223 */ /* 0x040fe20000000008 */
[----:B------:R-:W-:Y:S01]  /*9150*/  FFMA R9, R41, R46, R9 ;  /* 0x0000002e29097223 */ /* 0x000fe20000000009 */
[----:B------:R-:W-:Y:S02]  /*9160*/  HADD2.F32 R43, -RZ, R68.H1_H1 ;  /* 0x30000044ff2b7230 */ /* 0x000fe40000004100 */
[C---:B------:R-:W-:Y:S01]  /*9170*/  FMUL R10, R38.reuse, R10 ;  /* 0x0000000a260a7220 */ /* 0x040fe20000400000 */
[----:B------:R-:W-:Y:S01]  /*9180*/  HADD2.F32 R48, -RZ, R73.H1_H1 ;  /* 0x30000049ff307230 */ /* 0x000fe20000004100 */
[----:B------:R-:W-:Y:S01]  /*9190*/  F2FP.SATFINITE.E4M3.F32.PACK_AB_MERGE_C R100, R7, R6, RZ ;  /* 0x000000060764723e */ /* 0x000fe200048070ff */
[C---:B------:R-:W-:Y:S01]  /*91a0*/  FMUL R7, R38.reuse, R24 ;  /* 0x0000001826077220 */ /* 0x040fe20000400000 */
[----:B------:R-:W-:Y:S01]  /*91b0*/  FFMA R10, R41, R47, R10 ;  /* 0x0000002f290a7223 */ /* 0x000fe2000000000a */
[C---:B------:R-:W-:Y:S01]  /*91c0*/  FMUL R24, R38.reuse, R29 ;  /* 0x0000001d26187220 */ /* 0x040fe20000400000 */
[----:B------:R-:W-:Y:S01]  /*91d0*/  F2FP.SATFINITE.E4M3.F32.PACK_AB_MERGE_C R100, R5, R4, R100 ;  /* 0x000000040564723e */ /* 0x000fe20004807064 */
[C---:B------:R-:W-:Y:S01]  /*91e0*/  FMUL R11, R38.reuse, R11 ;  /* 0x0000000b260b7220 */ /* 0x040fe20000400000 */
[--C-:B------:R-:W-:Y:S02]  /*91f0*/  HADD2.F32 R51, -RZ, R74.reuse.H0_H0 ;  /* 0x2000004aff337230 */ /* 0x100fe40000004100 */
[C---:B------:R-:W-:Y:S01]  /*9200*/  FMUL R14, R38.reuse, R14 ;  /* 0x0000000e260e7220 */ /* 0x040fe20000400000 */
[----:B------:R-:W-:Y:S02]  /*9210*/  HADD2.F32 R52, -RZ, R74.H1_H1 ;  /* 0x3000004aff347230 */ /* 0x000fe40000004100 */
[C---:B------:R-:W-:Y:S01]  /*9220*/  FFMA R11, R41.reuse, R48, R11 ;  /* 0x00000030290b7223 */ /* 0x040fe2000000000b */
[C---:B------:R-:W-:Y:S01]  /*9230*/  FFMA R12, R41.reuse, R49, R12 ;  /* 0x00000031290c7223 */ /* 0x040fe2000000000c */
[C---:B------:R-:W-:Y:S01]  /*9240*/  FFMA R13, R41.reuse, R50, R13 ;  /* 0x00000032290d7223 */ /* 0x040fe2000000000d */
[----:B------:R-:W-:Y:S01]  /*9250*/  FFMA R14, R41, R51, R14 ;  /* 0x00000033290e7223 */ /* 0x000fe2000000000e */
[C---:B------:R-:W-:Y:S01]  /*9260*/  FMUL R15, R38.reuse, R15 ;  /* 0x0000000f260f7220 */ /* 0x040fe20000400000 */
[--C-:B------:R-:W-:Y:S01]  /*9270*/  HADD2.F32 R55, -RZ, R75.reuse.H0_H0 ;  /* 0x2000004bff377230 */ /* 0x100fe20000004100 */
[----:B------:R-:W-:Y:S01]  /*9280*/  F2FP.SATFINITE.E4M3.F32.PACK_AB_MERGE_C R101, R11, R10, RZ ;  /* 0x0000000a0b65723e */ /* 0x000fe200048070ff */
[----:B------:R-:W-:Y:S02]  /*9290*/  HADD2.F32 R56, -RZ, R75.H1_H1 ;  /* 0x3000004bff387230 */ /* 0x000fe40000004100 */
[C---:B------:R-:W-:Y:S01]  /*92a0*/  FFMA R15, R41.reuse, R52, R15 ;  /* 0x00000034290f7223 */ /* 0x040fe2000000000f */
[----:B------:R-:W-:Y:S01]  /*92b0*/  FFMA R16, R41, R53, R16 ;  /* 0x0000003529107223 */ /* 0x000fe20000000010 */
[----:B------:R-:W-:Y:S01]  /*92c0*/  F2FP.SATFINITE.E4M3.F32.PACK_AB_MERGE_C R101, R9, R8, R101 ;  /* 0x000000080965723e */ /* 0x000fe20004807065 */
[----:B------:R-:W-:Y:S01]  /*92d0*/  FFMA R17, R41, R54, R17 ;  /* 0x0000003629117223 */ /* 0x000fe20000000011 */
[C---:B------:R-:W-:Y:S01]  /*92e0*/  FMUL R18, R38.reuse, R18 ;  /* 0x0000001226127220 */ /* 0x040fe20000400000 */
[----:B------:R-:W-:Y:S01]  /*92f0*/  F2FP.SATFINITE.E4M3.F32.PACK_AB_MERGE_C R102, R15, R14, RZ ;  /* 0x0000000e0f66723e */ /* 0x000fe200048070ff */
[C---:B------:R-:W-:Y:S01]  /*9300*/  FMUL R19, R38.reuse, R19 ;  /* 0x0000001326137220 */ /* 0x040fe20000400000 */
[--C-:B------:R-:W-:Y:S02]  /*9310*/  HADD2.F32 R58, -RZ, R76.reuse.H0_H0 ;  /* 0x2000004cff3a7230 */ /* 0x100fe40000004100 */
[----:B------:R-:W-:Y:S01]  /*9320*/  FFMA R18, R41, R55, R18 ;  /* 0x0000003729127223 */ /* 0x000fe20000000012 */
[----:B------:R-:W-:Y:S01]  /*9330*/  F2FP.SATFINITE.E4M3.F32.PACK_AB_MERGE_C R102, R13, R12, R102 ;  /* 0x0000000c0d66723e */ /* 0x000fe20004807066 */
[C---:B------:R-:W-:Y:S01]  /*9340*/  FFMA R19, R41.reuse, R56, R19 ;  /* 0x0000003829137223 */ /* 0x040fe20000000013 */
[----:B------:R-:W-:Y:S02]  /*9350*/  HADD2.F32 R61, -RZ, R76.H1_H1 ;  /* 0x3000004cff3d7230 */ /* 0x000fe40000004100 */
[C---:B------:R-:W-:Y:S01]  /*9360*/  FMUL R3, R38.reuse, R22 ;  /* 0x0000001626037220 */ /* 0x040fe20000400000 */
        /* <DEDUP_REMOVED lines=10> */
[C---:B------:R-:W-:Y:S01]  /*9410*/  FMUL R23, R38.reuse, R28 ;  /* 0x0000001c26177220 */ /* 0x040fe20000400000 */
[----:B------:R-:W-:Y:S01]  /*9420*/  F2FP.F16.E4M3.UNPACK_B R79, R79.H1 ;  /* 0x0000004fff4f723e */ /* 0x000fe200030006ff */
        /* <DEDUP_REMOVED lines=9> */
[C---:B------:R-:W-:Y:S01]  /*94c0*/  FFMA R24, R41.reuse, R67, R24 ;  /* 0x0000004329187223 */ /* 0x040fe20000000018 */
[C---:B------:R-:W-:Y:S01]  /*94d0*/  FMUL R28, R38.reuse, R33 ;  /* 0x00000021261c7220 */ /* 0x040fe20000400000 */
[--C-:B------:R-:W-:Y:S02]  /*94e0*/  HADD2.F32 R42, -RZ, R79.reuse.H0_H0 ;  /* 0x2000004fff2a7230 */ /* 0x100fe40000004100 */
[C---:B------:R-:W-:Y:S01]  /*94f0*/  FFMA R25, R41.reuse, R66, R25 ;  /* 0x0000004229197223 */ /* 0x040fe20000000019 */
[----:B------:R-:W-:Y:S02]  /*9500*/  HADD2.F32 R71, -RZ, R79.H1_H1 ;  /* 0x3000004fff477230 */ /* 0x000fe40000004100 */
[C---:B------:R-:W-:Y:S01]  /*9510*/  FMUL R29, R38.reuse, R34 ;  /* 0x00000022261d7220 */ /* 0x040fe20000400000 */
        /* <DEDUP_REMOVED lines=9> */
[----:B-1----:R-:W-:Y:S01]  /*95b0*/  F2FP.SATFINITE.E4M3.F32.PACK_AB_MERGE_C R105, R22, R21, RZ ;  /* 0x000000151669723e */ /* 0x002fe200048070ff */
[----:B------:R1:W-:Y:S01]  /*95c0*/  STS.128 [R84+UR44+0x5200], R100 ;  /* 0x0052006454007988 */ /* 0x0003e20008000c2c */
[----:B------:R-:W-:Y:S02]  /*95d0*/  F2FP.SATFINITE.E4M3.F32.PACK_AB_MERGE_C R64, R26, R25, RZ ;  /* 0x000000191a40723e */ /* 0x000fe400048070ff */
[----:B------:R-:W-:Y:S02]  /*95e0*/  F2FP.SATFINITE.E4M3.F32.PACK_AB_MERGE_C R67, R30, R29, RZ ;  /* 0x0000001d1e43723e */ /* 0x000fe400048070ff */
[----:B------:R-:W-:Y:S02]  /*95f0*/  F2FP.SATFINITE.E4M3.F32.PACK_AB_MERGE_C R104, R2, R0, R3 ;  /* 0x000000000268723e */ /* 0x000fe40004807003 */
[----:B------:R-:W-:Y:S02]  /*9600*/  F2FP.SATFINITE.E4M3.F32.PACK_AB_MERGE_C R105, R20, R7, R105 ;  /* 0x000000071469723e */ /* 0x000fe40004807069 */
[----:B------:R-:W-:Y:S02]  /*9610*/  F2FP.SATFINITE.E4M3.F32.PACK_AB_MERGE_C R106, R24, R23, R64 ;  /* 0x00000017186a723e */ /* 0x000fe40004807040 */
[----:B------:R-:W-:Y:S02]  /*9620*/  F2FP.SATFINITE.E4M3.F32.PACK_AB_MERGE_C R107, R28, R27, R67 ;  /* 0x0000001b1c6b723e */ /* 0x000fe40004807043 */
[----:B------:R-:W-:Y:S03]  /*9630*/  IADD3 R36, PT, PT, R36, 0x1, RZ ;  /* 0x0000000124247810 */ /* 0x000fe60007ffe0ff */
        /* <DEDUP_REMOVED lines=18> */
.L_x_130:
[----:B------:R-:W-:Y:S05]  /*9760*/  BSYNC.RECONVERGENT B0 ;  /* 0x0000000000007941 */ /* 0x000fea0003800200 */
.L_x_129:
[----:B------:R-:W-:Y:S01]  /*9770*/  R2UR UR4, R87 ;  /* 0x00000000570472ca */ /* 0x000fe200000e0000 */
[----:B------:R-:W-:Y:S01]  /*9780*/  BAR.SYNC.DEFER_BLOCKING 0x1, 0x80 ;  /* 0x0042000000007b1d */ /* 0x000fe20000010000 */
[C---:B------:R-:W-:Y:S01]  /*9790*/  ISETP.NE.AND P0, PT, R89.reuse, 0x2, PT ;  /* 0x000000025900780c */ /* 0x040fe20003f05270 */
[----:B------:R-:W-:Y:S01]  /*97a0*/  UISETP.NE.AND UP0, UPT, UR45, URZ, UPT ;  /* 0x000000ff2d00728c */ /* 0x000fe2000bf05270 */
[----:B------:R-:W-:Y:S01]  /*97b0*/  ISETP.NE.AND P1, PT, R36, 0x4, PT ;  /* 0x000000042400780c */ /* 0x000fe20003f25270 */
[----:B------:R-:W-:Y:S01]  /*97c0*/  UIADD3 UR16, UPT, UPT, UR38, UR59, URZ ;  /* 0x0000003b26107290 */ /* 0x000fe2000fffe0ff */
[----:B------:R-:W-:Y:S02]  /*97d0*/  SEL R5, RZ, 0x1, P0 ;  /* 0x00000001ff057807 */ /* 0x000fe40000000000 */
[----:B------:R-:W-:Y:S02]  /*97e0*/  SEL R3, RZ, 0x1, P1 ;  /* 0x00000001ff037807 */ /* 0x000fe40000800000 */
[----:B------:R-:W-:Y:S02]  /*97f0*/  LOP3.LUT R92, R92, R5, RZ, 0x3c, !PT ;  /* 0x000000055c5c7212 */ /* 0x000fe400078e3cff */
[----:B------:R-:W-:Y:S01]  /*9800*/  LOP3.LUT R94, R94, R3, RZ, 0x3c, !PT ;  /* 0x000000035e5e7212 */ /* 0x000fe200078e3cff */
[----:B------:R-:W-:Y:S01]  /*9810*/  UIADD3 UR20, UPT, UPT, UR37, UR4, URZ ;  /* 0x0000000425147290 */ /* 0x000fe2000fffe0ff */
[----:B------:R-:W-:Y:S02]  /*9820*/  SEL R89, R89, RZ, P0 ;  /* 0x000000ff59597207 */ /* 0x000fe40000000000 */
[----:B------:R-:W-:Y:S01]  /*9830*/  SEL R36, R36, RZ, P1 ;  /* 0x000000ff24247207 */ /* 0x000fe20000800000 */
[----:B------:R-:W-:Y:S01]  /*9840*/  UMOV UR36, UR58 ;  /* 0x0000003a00247c82 */ /* 0x000fe20008000000 */
[----:B------:R-:W-:Y:S07]  /*9850*/  BRA.U UP0, `(.L_x_131) ;  /* 0xffffffb900e07547 */ /* 0x000fee000b83ffff */
[----:B------:R-:W-:Y:S05]  /*9860*/  EXIT ;  /* 0x000000000000794d */ /* 0x000fea0003800000 */
.L_x_24:
[----:B-1----:R1:W2:Y:S02]  /*9870*/  SYNCS.PHASECHK.TRANS64.TRYWAIT P0, [R0+URZ+0x100], R3 ;  /* 0x00010003000075a7 */ /* 0x0022a400080011ff */
[----:B--2---:R-:W-:Y:S05]  /*9880*/  @!P0 NANOSLEEP.SYNCS 0x989680 ;  /* 0x009896800000895d */ /* 0x004fea0003900000 */
[----:B------:R-:W2:Y:S02]  /*9890*/  @!P0 SYNCS.PHASECHK.TRANS64 P0, [R0+URZ+0x100], R3 ;  /* 0x00010003000085a7 */ /* 0x000ea400080010ff */
[----:B--2---:R-:W-:Y:S05]  /*98a0*/  @!P0 BRA `(.L_x_24) ;  /* 0xfffffffc00f08947 */ /* 0x004fea000383ffff */
[----:B------:R-:W-:Y:S05]  /*98b0*/  BRA `(.L_x_132) ;  /* 0xffffff8000587947 */ /* 0x000fea000383ffff */
.L_x_27:
[----:B-1----:R-:W-:-:S07]  /*98c0*/  MOV R0, UR33 ;  /* 0x0000002100007c02 */ /* 0x002fce0008000f00 */
.L_x_133:
[----:B-1----:R1:W2:Y:S02]  /*98d0*/  SYNCS.PHASECHK.TRANS64.TRYWAIT P0, [R0+URZ+0x20], R3 ;  /* 0x00002003000075a7 */ /* 0x0022a400080011ff */
[----:B--2---:R-:W-:Y:S05]  /*98e0*/  @!P0 NANOSLEEP.SYNCS 0x989680 ;  /* 0x009896800000895d */ /* 0x004fea0003900000 */
[----:B------:R-:W2:Y:S02]  /*98f0*/  @!P0 SYNCS.PHASECHK.TRANS64 P0, [R0+URZ+0x20], R3 ;  /* 0x00002003000085a7 */ /* 0x000ea400080010ff */
[----:B--2---:R-:W-:Y:S05]  /*9900*/  @!P0 BRA `(.L_x_133) ;  /* 0xfffffffc00f08947 */ /* 0x004fea000383ffff */
[----:B------:R-:W-:Y:S05]  /*9910*/  BRA `(.L_x_26) ;  /* 0xffffff80009c7947 */ /* 0x000fea000383ffff */
.L_x_34:
[----:B-1----:R-:W-:-:S07]  /*9920*/  MOV R0, UR17 ;  /* 0x0000001100007c02 */ /* 0x002fce0008000f00 */
.L_x_134:
[----:B-1----:R1:W2:Y:S02]  /*9930*/  SYNCS.PHASECHK.TRANS64.TRYWAIT P0, [R0+URZ+0x20], R3 ;  /* 0x00002003000075a7 */ /* 0x0022a400080011ff */
[----:B--2---:R-:W-:Y:S05]  /*9940*/  @!P0 NANOSLEEP.SYNCS 0x989680 ;  /* 0x009896800000895d */ /* 0x004fea0003900000 */
[----:B------:R-:W2:Y:S02]  /*9950*/  @!P0 SYNCS.PHASECHK.TRANS64 P0, [R0+URZ+0x20], R3 ;  /* 0x00002003000085a7 */ /* 0x000ea400080010ff */
[----:B--2---:R-:W-:Y:S05]  /*9960*/  @!P0 BRA `(.L_x_134) ;  /* 0xfffffffc00f08947 */ /* 0x004fea000383ffff */
[----:B------:R-:W-:Y:S05]  /*9970*/  BRA `(.L_x_33) ;  /* 0xffffff84005c7947 */ /* 0x000fea000383ffff */
.L_x_39:
[----:B-1----:R1:W2:Y:S02]  /*9980*/  SYNCS.PHASECHK.TRANS64.TRYWAIT P0, [R3+URZ+0x90], R0 ;  /* 0x00009000030075a7 */ /* 0x0022a400080011ff */
[----:B--2---:R-:W-:Y:S05]  /*9990*/  @!P0 NANOSLEEP.SYNCS 0x989680 ;  /* 0x009896800000895d */ /* 0x004fea0003900000 */
[----:B------:R-:W2:Y:S02]  /*99a0*/  @!P0 SYNCS.PHASECHK.TRANS64 P0, [R3+URZ+0x90], R0 ;  /* 0x00009000030085a7 */ /* 0x000ea400080010ff */
[----:B--2---:R-:W-:Y:S05]  /*99b0*/  @!P0 BRA `(.L_x_39) ;  /* 0xfffffffc00f08947 */ /* 0x004fea000383ffff */
[----:B------:R-:W-:Y:S05]  /*99c0*/  BRA `(.L_x_135) ;  /* 0xffffff8400fc7947 */ /* 0x000fea000383ffff */
.L_x_43:
[----:B-1----:R-:W-:-:S07]  /*99d0*/  MOV R0, UR4 ;  /* 0x0000000400007c02 */ /* 0x002fce0008000f00 */
.L_x_136:
[----:B-1----:R1:W2:Y:S02]  /*99e0*/  SYNCS.PHASECHK.TRANS64.TRYWAIT P0, [R0+URZ], R3 ;  /* 0x00000003000075a7 */ /* 0x0022a400080011ff */
[----:B--2---:R-:W-:Y:S05]  /*99f0*/  @!P0 NANOSLEEP.SYNCS 0x989680 ;  /* 0x009896800000895d */ /* 0x004fea0003900000 */
[----:B------:R-:W2:Y:S02]  /*9a00*/  @!P0 SYNCS.PHASECHK.TRANS64 P0, [R0+URZ], R3 ;  /* 0x00000003000085a7 */ /* 0x000ea400080010ff */
[----:B--2---:R-:W-:Y:S05]  /*9a10*/  @!P0 BRA `(.L_x_136) ;  /* 0xfffffffc00f08947 */ /* 0x004fea000383ffff */
[----:B------:R-:W-:Y:S05]  /*9a20*/  BRA `(.L_x_137) ;  /* 0xffffff8c00a47947 */ /* 0x000fea000383ffff */
.L_x_44:
[----:B------:R-:W-:-:S07]  /*9a30*/  MOV R0, UR5 ;  /* 0x0000000500007c02 */ /* 0x000fce0008000f00 */
.L_x_138:
[----:B-1----:R1:W2:Y:S02]  /*9a40*/  SYNCS.PHASECHK.TRANS64.TRYWAIT P0, [R0+URZ], R3 ;  /* 0x00000003000075a7 */ /* 0x0022a400080011ff */
[----:B--2---:R-:W-:Y:S05]  /*9a50*/  @!P0 NANOSLEEP.SYNCS 0x989680 ;  /* 0x009896800000895d */ /* 0x004fea0003900000 */
[----:B------:R-:W2:Y:S02]  /*9a60*/  @!P0 SYNCS.PHASECHK.TRANS64 P0, [R0+URZ], R3 ;  /* 0x00000003000085a7 */ /* 0x000ea400080010ff */
[----:B--2---:R-:W-:Y:S05]  /*9a70*/  @!P0 BRA `(.L_x_138) ;  /* 0xfffffffc00f08947 */ /* 0x004fea000383ffff */
[----:B------:R-:W-:Y:S05]  /*9a80*/  BRA `(.L_x_139) ;  /* 0xffffff8c00b07947 */ /* 0x000fea000383ffff */
.L_x_45:
[----:B------:R-:W-:-:S07]  /*9a90*/  MOV R0, UR5 ;  /* 0x0000000500007c02 */ /* 0x000fce0008000f00 */
.L_x_140:
[----:B-1----:R1:W2:Y:S02]  /*9aa0*/  SYNCS.PHASECHK.TRANS64.TRYWAIT P0, [R0+URZ], R3 ;  /* 0x00000003000075a7 */ /* 0x0022a400080011ff */
[----:B--2---:R-:W-:Y:S05]  /*9ab0*/  @!P0 NANOSLEEP.SYNCS 0x989680 ;  /* 0x009896800000895d */ /* 0x004fea0003900000 */
[----:B------:R-:W2:Y:S02]  /*9ac0*/  @!P0 SYNCS.PHASECHK.TRANS64 P0, [R0+URZ], R3 ;  /* 0x00000003000085a7 */ /* 0x000ea400080010ff */
[----:B--2---:R-:W-:Y:S05]  /*9ad0*/  @!P0 BRA `(.L_x_140) ;  /* 0xfffffffc00f08947 */ /* 0x004fea000383ffff */
[----:B------:R-:W-:Y:S05]  /*9ae0*/  BRA `(.L_x_141) ;  /* 0xffffff8c00bc7947 */ /* 0x000fea000383ffff */
.L_x_48:
[----:B--2---:R2:W3:Y:S02]  /*9af0*/  SYNCS.PHASECHK.TRANS64.TRYWAIT P0, [R2+URZ+0xf0], R5 ;  /* 0x0000f005020075a7 */ /* 0x0044e400080011ff */
[----:B---3--:R-:W-:Y:S05]  /*9b00*/  @!P0 NANOSLEEP.SYNCS 0x989680 ;  /* 0x009896800000895d */ /* 0x008fea0003900000 */
[----:B------:R-:W3:Y:S02]  /*9b10*/  @!P0 SYNCS.PHASECHK.TRANS64 P0, [R2+URZ+0xf0], R5 ;  /* 0x0000f005020085a7 */ /* 0x000ee400080010ff */
[----:B---3--:R-:W-:Y:S05]  /*9b20*/  @!P0 BRA `(.L_x_48) ;  /* 0xfffffffc00f08947 */ /* 0x008fea000383ffff */
[----:B------:R-:W-:Y:S05]  /*9b30*/  BRA `(.L_x_142) ;  /* 0xffffff9000207947 */ /* 0x000fea000383ffff */
.L_x_49:
[----:B------:R-:W-:-:S07]  /*9b40*/  MOV R2, UR4 ;  /* 0x0000000400027c02 */ /* 0x000fce0008000f00 */
.L_x_143:
[----:B--2---:R2:W3:Y:S02]  /*9b50*/  SYNCS.PHASECHK.TRANS64.TRYWAIT P0, [R2+URZ+0xa0], R5 ;  /* 0x0000a005020075a7 */ /* 0x0044e400080011ff */
[----:B---3--:R-:W-:Y:S05]  /*9b60*/  @!P0 NANOSLEEP.SYNCS 0x989680 ;  /* 0x009896800000895d */ /* 0x008fea0003900000 */
[----:B------:R-:W3:Y:S02]  /*9b70*/  @!P0 SYNCS.PHASECHK.TRANS64 P0, [R2+URZ+0xa0], R5 ;  /* 0x0000a005020085a7 */ /* 0x000ee400080010ff */
[----:B---3--:R-:W-:Y:S05]  /*9b80*/  @!P0 BRA `(.L_x_143) ;  /* 0xfffffffc00f08947 */ /* 0x008fea000383ffff */
[----:B------:R-:W-:Y:S05]  /*9b90*/  BRA `(.L_x_144) ;  /* 0xffffff9000307947 */ /* 0x000fea000383ffff */
.L_x_50:
[----:B--2---:R2:W3:Y:S02]  /*9ba0*/  SYNCS.PHASECHK.TRANS64.TRYWAIT P1, [R2+URZ+0x90], R5 ;  /* 0x00009005020075a7 */ /* 0x0044e400080211ff */
[----:B---3--:R-:W-:Y:S05]  /*9bb0*/  @!P1 NANOSLEEP.SYNCS 0x989680 ;  /* 0x009896800000995d */ /* 0x008fea0003900000 */
[----:B------:R-:W3:Y:S02]  /*9bc0*/  @!P1 SYNCS.PHASECHK.TRANS64 P1, [R2+URZ+0x90], R5 ;  /* 0x00009005020095a7 */ /* 0x000ee400080210ff */
[----:B---3--:R-:W-:Y:S05]  /*9bd0*/  @!P1 BRA `(.L_x_50) ;  /* 0xfffffffc00f09947 */ /* 0x008fea000383ffff */
[----:B------:R-:W-:Y:S05]  /*9be0*/  BRA `(.L_x_145) ;  /* 0xffffff9000607947 */ /* 0x000fea000383ffff */
.L_x_53:
[----:B------:R-:W-:-:S07]  /*9bf0*/  MOV R0, UR4 ;  /* 0x0000000400007c02 */ /* 0x000fce0008000f00 */
.L_x_146:
[----:B--2---:R2:W3:Y:S02]  /*9c00*/  SYNCS.PHASECHK.TRANS64.TRYWAIT P0, [R0+URZ+0xa0], R3 ;  /* 0x0000a003000075a7 */ /* 0x0044e400080011ff */
[----:B---3--:R-:W-:Y:S05]  /*9c10*/  @!P0 NANOSLEEP.SYNCS 0x989680 ;  /* 0x009896800000895d */ /* 0x008fea0003900000 */
[----:B------:R-:W3:Y:S02]  /*9c20*/  @!P0 SYNCS.PHASECHK.TRANS64 P0, [R0+URZ+0xa0], R3 ;  /* 0x0000a003000085a7 */ /* 0x000ee400080010ff */
[----:B---3--:R-:W-:Y:S05]  /*9c30*/  @!P0 BRA `(.L_x_146) ;  /* 0xfffffffc00f08947 */ /* 0x008fea000383ffff */
[----:B------:R-:W-:Y:S05]  /*9c40*/  BRA `(.L_x_52) ;  /* 0xffffff9000b47947 */ /* 0x000fea000383ffff */
.L_x_60:
[----:B-1----:R1:W2:Y:S02]  /*9c50*/  SYNCS.PHASECHK.TRANS64.TRYWAIT P1, [R0+URZ+0x90], R5 ;  /* 0x00009005000075a7 */ /* 0x0022a400080211ff */
[----:B--2---:R-:W-:Y:S05]  /*9c60*/  @!P1 NANOSLEEP.SYNCS 0x989680 ;  /* 0x009896800000995d */ /* 0x004fea0003900000 */
[----:B------:R-:W2:Y:S02]  /*9c70*/  @!P1 SYNCS.PHASECHK.TRANS64 P1, [R0+URZ+0x90], R5 ;  /* 0x00009005000095a7 */ /* 0x000ea400080210ff */
[----:B--2---:R-:W-:Y:S05]  /*9c80*/  @!P1 BRA `(.L_x_60) ;  /* 0xfffffffc00f09947 */ /* 0x004fea000383ffff */
[----:B------:R-:W-:Y:S05]  /*9c90*/  BRA `(.L_x_147) ;  /* 0xffffff98002c7947 */ /* 0x000fea000383ffff */
.L_x_61:
[----:B------:R-:W-:-:S07]  /*9ca0*/  MOV R3, UR31 ;  /* 0x0000001f00037c02 */ /* 0x000fce0008000f00 */
.L_x_148:
[----:B-1----:R1:W2:Y:S02]  /*9cb0*/  SYNCS.PHASECHK.TRANS64.TRYWAIT P0, [R3+URZ+0xd0], R0 ;  /* 0x0000d000030075a7 */ /* 0x0022a400080011ff */
[----:B--2---:R-:W-:Y:S05]  /*9cc0*/  @!P0 NANOSLEEP.SYNCS 0x989680 ;  /* 0x009896800000895d */ /* 0x004fea0003900000 */
[----:B------:R-:W2:Y:S02]  /*9cd0*/  @!P0 SYNCS.PHASECHK.TRANS64 P0, [R3+URZ+0xd0], R0 ;  /* 0x0000d000030085a7 */ /* 0x000ea400080010ff */
[----:B--2---:R-:W-:Y:S05]  /*9ce0*/  @!P0 BRA `(.L_x_148) ;  /* 0xfffffffc00f08947 */ /* 0x004fea000383ffff */
[----:B------:R-:W-:Y:S05]  /*9cf0*/  BRA `(.L_x_149) ;  /* 0xffffff98007c7947 */ /* 0x000fea000383ffff */
.L_x_64:
[----:B------:R-:W-:Y:S07]  /*9d00*/  MOV R0, UR5 ;  /* 0x0000000500007c02 */ /* 0x000fee0008000f00 */
.L_x_150:
[----:B-1----:R1:W2:Y:S02]  /*9d10*/  SYNCS.PHASECHK.TRANS64.TRYWAIT P0, [R0+URZ], R3 ;  /* 0x00000003000075a7 */ /* 0x0022a400080011ff */
[----:B--2---:R-:W-:Y:S05]  /*9d20*/  @!P0 NANOSLEEP.SYNCS 0x989680 ;  /* 0x009896800000895d */ /* 0x004fea0003900000 */
[----:B------:R-:W2:Y:S02]  /*9d30*/  @!P0 SYNCS.PHASECHK.TRANS64 P0, [R0+URZ], R3 ;  /* 0x00000003000085a7 */ /* 0x000ea400080010ff */
[----:B--2---:R-:W-:Y:S05]  /*9d40*/  @!P0 BRA `(.L_x_150) ;  /* 0xfffffffc00f08947 */ /* 0x004fea000383ffff */
[----:B------:R-:W-:Y:S05]  /*9d50*/  BRA `(.L_x_63) ;  /* 0xffffff9800987947 */ /* 0x000fea000383ffff */
.L_x_67:
[----:B------:R-:W-:-:S07]  /*9d60*/  MOV R0, UR4 ;  /* 0x0000000400007c02 */ /* 0x000fce0008000f00 */
.L_x_151:
[----:B--2---:R2:W4:Y:S02]  /*9d70*/  SYNCS.PHASECHK.TRANS64.TRYWAIT P0, [R0+URZ], R3 ;  /* 0x00000003000075a7 */ /* 0x00452400080011ff */
[----:B----4-:R-:W-:Y:S05]  /*9d80*/  @!P0 NANOSLEEP.SYNCS 0x989680 ;  /* 0x009896800000895d */ /* 0x010fea0003900000 */
[----:B------:R-:W4:Y:S02]  /*9d90*/  @!P0 SYNCS.PHASECHK.TRANS64 P0, [R0+URZ], R3 ;  /* 0x00000003000085a7 */ /* 0x000f2400080010ff */
[----:B----4-:R-:W-:Y:S05]  /*9da0*/  @!P0 BRA `(.L_x_151) ;  /* 0xfffffffc00f08947 */ /* 0x010fea000383ffff */
[----:B------:R-:W-:Y:S05]  /*9db0*/  BRA `(.L_x_152) ;  /* 0xffffff9c00747947 */ /* 0x000fea000383ffff */
.L_x_68:
[----:B------:R-:W-:-:S07]  /*9dc0*/  MOV R0, UR5 ;  /* 0x0000000500007c02 */ /* 0x000fce0008000f00 */
.L_x_153:
[----:B-1----:R1:W2:Y:S02]  /*9dd0*/  SYNCS.PHASECHK.TRANS64.TRYWAIT P0, [R0+URZ], R3 ;  /* 0x00000003000075a7 */ /* 0x0022a400080011ff */
[----:B--2---:R-:W-:Y:S05]  /*9de0*/  @!P0 NANOSLEEP.SYNCS 0x989680 ;  /* 0x009896800000895d */ /* 0x004fea0003900000 */
[----:B------:R-:W2:Y:S02]  /*9df0*/  @!P0 SYNCS.PHASECHK.TRANS64 P0, [R0+URZ], R3 ;  /* 0x00000003000085a7 */ /* 0x000ea400080010ff */
[----:B--2---:R-:W-:Y:S05]  /*9e00*/  @!P0 BRA `(.L_x_153) ;  /* 0xfffffffc00f08947 */ /* 0x004fea000383ffff */
[----:B------:R-:W-:Y:S05]  /*9e10*/  BRA `(.L_x_154) ;  /* 0xffffff9c00807947 */ /* 0x000fea000383ffff */
.L_x_69:
[----:B------:R-:W-:-:S07]  /*9e20*/  MOV R0, UR5 ;  /* 0x0000000500007c02 */ /* 0x000fce0008000f00 */
.L_x_155:
[----:B-1----:R1:W2:Y:S02]  /*9e30*/  SYNCS.PHASECHK.TRANS64.TRYWAIT P0, [R0+URZ], R3 ;  /* 0x00000003000075a7 */ /* 0x0022a400080011ff */
[----:B--2---:R-:W-:Y:S05]  /*9e40*/  @!P0 NANOSLEEP.SYNCS 0x989680 ;  /* 0x009896800000895d */ /* 0x004fea0003900000 */
[----:B------:R-:W2:Y:S02]  /*9e50*/  @!P0 SYNCS.PHASECHK.TRANS64 P0, [R0+URZ], R3 ;  /* 0x00000003000085a7 */ /* 0x000ea400080010ff */
[----:B--2---:R-:W-:Y:S05]  /*9e60*/  @!P0 BRA `(.L_x_155) ;  /* 0xfffffffc00f08947 */ /* 0x004fea000383ffff */
[----:B------:R-:W-:Y:S05]  /*9e70*/  BRA `(.L_x_156) ;  /* 0xffffff9c008c7947 */ /* 0x000fea000383ffff */
.L_x_70:
[----:B------:R-:W-:-:S07]  /*9e80*/  MOV R0, UR4 ;  /* 0x0000000400007c02 */ /* 0x000fce0008000f00 */
.L_x_157:
[----:B-1----:R1:W2:Y:S02]  /*9e90*/  SYNCS.PHASECHK.TRANS64.TRYWAIT P0, [R0+URZ], R3 ;  /* 0x00000003000075a7 */ /* 0x0022a400080011ff */
[----:B--2---:R-:W-:Y:S05]  /*9ea0*/  @!P0 NANOSLEEP.SYNCS 0x989680 ;  /* 0x009896800000895d */ /* 0x004fea0003900000 */
[----:B------:R-:W2:Y:S02]  /*9eb0*/  @!P0 SYNCS.PHASECHK.TRANS64 P0, [R0+URZ], R3 ;  /* 0x00000003000085a7 */ /* 0x000ea400080010ff */
[----:B--2---:R-:W-:Y:S05]  /*9ec0*/  @!P0 BRA `(.L_x_157) ;  /* 0xfffffffc00f08947 */ /* 0x004fea000383ffff */
[----:B------:R-:W-:Y:S05]  /*9ed0*/  BRA `(.L_x_158) ;  /* 0xffffff9c00987947 */ /* 0x000fea000383ffff */
.L_x_75:
[----:B--2---:R2:W3:Y:S02]  /*9ee0*/  SYNCS.PHASECHK.TRANS64.TRYWAIT P0, [R12+URZ+0x90], R9 ;  /* 0x000090090c0075a7 */ /* 0x0044e400080011ff */
[----:B---3--:R-:W-:Y:S05]  /*9ef0*/  @!P0 NANOSLEEP.SYNCS 0x989680 ;  /* 0x009896800000895d */ /* 0x008fea0003900000 */
[----:B------:R-:W3:Y:S02]  /*9f00*/  @!P0 SYNCS.PHASECHK.TRANS64 P0, [R12+URZ+0x90], R9 ;  /* 0x000090090c0085a7 */ /* 0x000ee400080010ff */
[----:B---3--:R-:W-:Y:S05]  /*9f10*/  @!P0 BRA `(.L_x_75) ;  /* 0xfffffffc00f08947 */ /* 0x008fea000383ffff */
[----:B------:R-:W-:Y:S05]  /*9f20*/  BRA `(.L_x_159) ;  /* 0xffffffa000c87947 */ /* 0x000fea000383ffff */
.L_x_78:
[----:B------:R-:W-:Y:S07]  /*9f30*/  MOV R0, UR21 ;  /* 0x0000001500007c02 */ /* 0x000fee0008000f00 */
.L_x_160:
[----:B--2---:R2:W3:Y:S02]  /*9f40*/  SYNCS.PHASECHK.TRANS64.TRYWAIT P2, [R0+URZ+0x88], R11 ;  /* 0x0000880b000075a7 */ /* 0x0044e400080411ff */
[----:B---3--:R-:W-:Y:S05]  /*9f50*/  @!P2 NANOSLEEP.SYNCS 0x989680 ;  /* 0x009896800000a95d */ /* 0x008fea0003900000 */
[----:B------:R-:W3:Y:S02]  /*9f60*/  @!P2 SYNCS.PHASECHK.TRANS64 P2, [R0+URZ+0x88], R11 ;  /* 0x0000880b0000a5a7 */ /* 0x000ee400080410ff */
[----:B---3--:R-:W-:Y:S05]  /*9f70*/  @!P2 BRA `(.L_x_160) ;  /* 0xfffffffc00f0a947 */ /* 0x008fea000383ffff */
[----:B------:R-:W-:Y:S05]  /*9f80*/  BRA `(.L_x_77) ;  /* 0xffffffa800307947 */ /* 0x000fea000383ffff */
.L_x_81:
[----:B--2---:R-:W-:Y:S07]  /*9f90*/  MOV R0, UR21 ;  /* 0x0000001500007c02 */ /* 0x004fee0008000f00 */
.L_x_161:
[----:B--2---:R2:W3:Y:S02]  /*9fa0*/  SYNCS.PHASECHK.TRANS64.TRYWAIT P0, [R0+URZ+0x60], R9 ;  /* 0x00006009000075a7 */ /* 0x0044e400080011ff */
[----:B---3--:R-:W-:Y:S05]  /*9fb0*/  @!P0 NANOSLEEP.SYNCS 0x989680 ;  /* 0x009896800000895d */ /* 0x008fea0003900000 */
[----:B------:R-:W3:Y:S02]  /*9fc0*/  @!P0 SYNCS.PHASECHK.TRANS64 P0, [R0+URZ+0x60], R9 ;  /* 0x00006009000085a7 */ /* 0x000ee400080010ff */
[----:B---3--:R-:W-:Y:S05]  /*9fd0*/  @!P0 BRA `(.L_x_161) ;  /* 0xfffffffc00f08947 */ /* 0x008fea000383ffff */
[----:B------:R-:W-:Y:S05]  /*9fe0*/  BRA `(.L_x_162) ;  /* 0xffffffa8008c7947 */ /* 0x000fea000383ffff */
.L_x_82:
[----:B------:R-:W-:Y:S07]  /*9ff0*/  MOV R0, UR21 ;  /* 0x0000001500007c02 */ /* 0x000fee0008000f00 */
.L_x_163:
[----:B--2---:R2:W3:Y:S02]  /*a000*/  SYNCS.PHASECHK.TRANS64.TRYWAIT P0, [R0+URZ+0x68], R9 ;  /* 0x00006809000075a7 */ /* 0x0044e400080011ff */
[----:B---3--:R-:W-:Y:S05]  /*a010*/  @!P0 NANOSLEEP.SYNCS 0x989680 ;  /* 0x009896800000895d */ /* 0x008fea0003900000 */
[----:B------:R-:W3:Y:S02]  /*a020*/  @!P0 SYNCS.PHASECHK.TRANS64 P0, [R0+URZ+0x68], R9 ;  /* 0x00006809000085a7 */ /* 0x000ee400080010ff */
[----:B---3--:R-:W-:Y:S05]  /*a030*/  @!P0 BRA `(.L_x_163) ;  /* 0xfffffffc00f08947 */ /* 0x008fea000383ffff */
[----:B------:R-:W-:Y:S05]  /*a040*/  BRA `(.L_x_164) ;  /* 0xffffffa800c47947 */ /* 0x000fea000383ffff */
.L_x_83:
[----:B------:R-:W-:Y:S07]  /*a050*/  MOV R0, UR21 ;  /* 0x0000001500007c02 */ /* 0x000fee0008000f00 */
.L_x_165:
[----:B--2---:R2:W3:Y:S02]  /*a060*/  SYNCS.PHASECHK.TRANS64.TRYWAIT P0, [R0+URZ+0x70], R9 ;  /* 0x00007009000075a7 */ /* 0x0044e400080011ff */
[----:B---3--:R-:W-:Y:S05]  /*a070*/  @!P0 NANOSLEEP.SYNCS 0x989680 ;  /* 0x009896800000895d */ /* 0x008fea0003900000 */
[----:B------:R-:W3:Y:S02]  /*a080*/  @!P0 SYNCS.PHASECHK.TRANS64 P0, [R0+URZ+0x70], R9 ;  /* 0x00007009000085a7 */ /* 0x000ee400080010ff */
[----:B---3--:R-:W-:Y:S05]  /*a090*/  @!P0 BRA `(.L_x_165) ;  /* 0xfffffffc00f08947 */ /* 0x008fea000383ffff */
[----:B------:R-:W-:Y:S05]  /*a0a0*/  BRA `(.L_x_166) ;  /* 0xffffffac00087947 */ /* 0x000fea000383ffff */
.L_x_84:
[----:B------:R-:W-:Y:S07]  /*a0b0*/  MOV R0, UR21 ;  /* 0x0000001500007c02 */ /* 0x000fee0008000f00 */
.L_x_167:
[----:B--2---:R2:W3:Y:S02]  /*a0c0*/  SYNCS.PHASECHK.TRANS64.TRYWAIT P0, [R0+URZ+0x78], R9 ;  /* 0x00007809000075a7 */ /* 0x0044e400080011ff */
[----:B---3--:R-:W-:Y:S05]  /*a0d0*/  @!P0 NANOSLEEP.SYNCS 0x989680 ;  /* 0x009896800000895d */ /* 0x008fea0003900000 */
[----:B------:R-:W3:Y:S02]  /*a0e0*/  @!P0 SYNCS.PHASECHK.TRANS64 P0, [R0+URZ+0x78], R9 ;  /* 0x00007809000085a7 */ /* 0x000ee400080010ff */
[----:B---3--:R-:W-:Y:S05]  /*a0f0*/  @!P0 BRA `(.L_x_167) ;  /* 0xfffffffc00f08947 */ /* 0x008fea000383ffff */
[----:B------:R-:W-:Y:S05]  /*a100*/  BRA `(.L_x_168) ;  /* 0xffffffac00487947 */ /* 0x000fea000383ffff */
.L_x_86:
[----:B------:R-:W-:-:S07]  /*a110*/  MOV R0, UR21 ;  /* 0x0000001500007c02 */ /* 0x000fce0008000f00 */
.L_x_169:
[----:B---3--:R3:W4:Y:S02]  /*a120*/  SYNCS.PHASECHK.TRANS64.TRYWAIT P0, [R0+URZ+0x60], R3 ;  /* 0x00006003000075a7 */ /* 0x00872400080011ff */
[----:B----4-:R-:W-:Y:S05]  /*a130*/  @!P0 NANOSLEEP.SYNCS 0x989680 ;  /* 0x009896800000895d */ /* 0x010fea0003900000 */
[----:B------:R-:W4:Y:S02]  /*a140*/  @!P0 SYNCS.PHASECHK.TRANS64 P0, [R0+URZ+0x60], R3 ;  /* 0x00006003000085a7 */ /* 0x000f2400080010ff */
[----:B----4-:R-:W-:Y:S05]  /*a150*/  @!P0 BRA `(.L_x_169) ;  /* 0xfffffffc00f08947 */ /* 0x010fea000383ffff */
[----:B------:R-:W-:Y:S05]  /*a160*/  BRA `(.L_x_170) ;  /* 0xffffffac00bc7947 */ /* 0x000fea000383ffff */
.L_x_87:
[----:B---3--:R-:W-:-:S07]  /*a170*/  MOV R0, UR21 ;  /* 0x0000001500007c02 */ /* 0x008fce0008000f00 */
.L_x_171:
[----:B---3--:R3:W4:Y:S02]  /*a180*/  SYNCS.PHASECHK.TRANS64.TRYWAIT P0, [R0+URZ+0x68], R3 ;  /* 0x00006803000075a7 */ /* 0x00872400080011ff */
[----:B----4-:R-:W-:Y:S05]  /*a190*/  @!P0 NANOSLEEP.SYNCS 0x989680 ;  /* 0x009896800000895d */ /* 0x010fea0003900000 */
[----:B------:R-:W4:Y:S02]  /*a1a0*/  @!P0 SYNCS.PHASECHK.TRANS64 P0, [R0+URZ+0x68], R3 ;  /* 0x00006803000085a7 */ /* 0x000f2400080010ff */
[----:B----4-:R-:W-:Y:S05]  /*a1b0*/  @!P0 BRA `(.L_x_171) ;  /* 0xfffffffc00f08947 */ /* 0x010fea000383ffff */
[----:B------:R-:W-:Y:S05]  /*a1c0*/  BRA `(.L_x_172) ;  /* 0xffffffac00ac7947 */ /* 0x000fea000383ffff */
.L_x_88:
[----:B---3--:R-:W-:-:S07]  /*a1d0*/  MOV R0, UR21 ;  /* 0x0000001500007c02 */ /* 0x008fce0008000f00 */
.L_x_173:
[----:B---3--:R3:W4:Y:S02]  /*a1e0*/  SYNCS.PHASECHK.TRANS64.TRYWAIT P0, [R0+URZ+0x70], R3 ;  /* 0x00007003000075a7 */ /* 0x00872400080011ff */
[----:B----4-:R-:W-:Y:S05]  /*a1f0*/  @!P0 NANOSLEEP.SYNCS 0x989680 ;  /* 0x009896800000895d */ /* 0x010fea0003900000 */
[----:B------:R-:W4:Y:S02]  /*a200*/  @!P0 SYNCS.PHASECHK.TRANS64 P0, [R0+URZ+0x70], R3 ;  /* 0x00007003000085a7 */ /* 0x000f2400080010ff */
[----:B----4-:R-:W-:Y:S05]  /*a210*/  @!P0 BRA `(.L_x_173) ;  /* 0xfffffffc00f08947 */ /* 0x010fea000383ffff */
[----:B------:R-:W-:Y:S05]  /*a220*/  BRA `(.L_x_174) ;  /* 0xffffffac009c7947 */ /* 0x000fea000383ffff */
.L_x_90:
[----:B-1----:R1:W2:Y:S02]  /*a230*/  SYNCS.PHASECHK.TRANS64.TRYWAIT P0, [R3+URZ+0x90], R0 ;  /* 0x00009000030075a7 */ /* 0x0022a400080011ff */
[----:B--2---:R-:W-:Y:S05]  /*a240*/  @!P0 NANOSLEEP.SYNCS 0x989680 ;  /* 0x009896800000895d */ /* 0x004fea0003900000 */
[----:B------:R-:W2:Y:S02]  /*a250*/  @!P0 SYNCS.PHASECHK.TRANS64 P0, [R3+URZ+0x90], R0 ;  /* 0x00009000030085a7 */ /* 0x000ea400080010ff */
[----:B--2---:R-:W-:Y:S05]  /*a260*/  @!P0 BRA `(.L_x_90) ;  /* 0xfffffffc00f08947 */ /* 0x004fea000383ffff */
[----:B------:R-:W-:Y:S05]  /*a270*/  BRA `(.L_x_175) ;  /* 0xffffffb0006c7947 */ /* 0x000fea000383ffff */
.L_x_101:
[----:B--2---:R2:W1:Y:S02]  /*a280*/  SYNCS.PHASECHK.TRANS64.TRYWAIT P1, [R2+URZ+0x40], R3 ;  /* 0x00004003020075a7 */ /* 0x00446400080211ff */
[----:B-1----:R-:W-:Y:S05]  /*a290*/  @!P1 NANOSLEEP.SYNCS 0x989680 ;  /* 0x009896800000995d */ /* 0x002fea0003900000 */
[----:B------:R-:W1:Y:S02]  /*a2a0*/  @!P1 SYNCS.PHASECHK.TRANS64 P1, [R2+URZ+0x40], R3 ;  /* 0x00004003020095a7 */ /* 0x000e6400080210ff */
[----:B-1----:R-:W-:Y:S05]  /*a2b0*/  @!P1 BRA `(.L_x_101) ;  /* 0xfffffffc00f09947 */ /* 0x002fea000383ffff */
[----:B------:R-:W-:Y:S05]  /*a2c0*/  BRA `(.L_x_100) ;  /* 0xffffffbc00e47947 */ /* 0x000fea000383ffff */
.L_x_103:
[----:B--2---:R2:W4:Y:S02]  /*a2d0*/  SYNCS.PHASECHK.TRANS64.TRYWAIT P0, [R71+URZ+0xb0], R4 ;  /* 0x0000b004470075a7 */ /* 0x00452400080011ff */
[----:B----4-:R-:W-:Y:S05]  /*a2e0*/  @!P0 NANOSLEEP.SYNCS 0x989680 ;  /* 0x009896800000895d */ /* 0x010fea0003900000 */
[----:B------:R-:W4:Y:S02]  /*a2f0*/  @!P0 SYNCS.PHASECHK.TRANS64 P0, [R71+URZ+0xb0], R4 ;  /* 0x0000b004470085a7 */ /* 0x000f2400080010ff */
[----:B----4-:R-:W-:Y:S05]  /*a300*/  @!P0 BRA `(.L_x_103) ;  /* 0xfffffffc00f08947 */ /* 0x010fea000383ffff */
[----:B------:R-:W-:Y:S05]  /*a310*/  BRA `(.L_x_102) ;  /* 0xffffffc000347947 */ /* 0x000fea000383ffff */
.L_x_111:
[----:B---3--:R3:W4:Y:S02]  /*a320*/  SYNCS.PHASECHK.TRANS64.TRYWAIT P0, [R112+URZ+0x40], R3 ;  /* 0x00004003700075a7 */ /* 0x00872400080011ff */
[----:B----4-:R-:W-:Y:S05]  /*a330*/  @!P0 NANOSLEEP.SYNCS 0x989680 ;  /* 0x009896800000895d */ /* 0x010fea0003900000 */
[----:B------:R-:W4:Y:S02]  /*a340*/  @!P0 SYNCS.PHASECHK.TRANS64 P0, [R112+URZ+0x40], R3 ;  /* 0x00004003700085a7 */ /* 0x000f2400080010ff */
[----:B----4-:R-:W-:Y:S05]  /*a350*/  @!P0 BRA `(.L_x_111) ;  /* 0xfffffffc00f08947 */ /* 0x010fea000383ffff */
[----:B------:R-:W-:Y:S05]  /*a360*/  BRA `(.L_x_110) ;  /* 0xffffffcc00287947 */ /* 0x000fea000383ffff */
.L_x_119:
[----:B---3--:R3:W4:Y:S02]  /*a370*/  SYNCS.PHASECHK.TRANS64.TRYWAIT P0, [R112+URZ+0x40], R5 ;  /* 0x00004005700075a7 */ /* 0x00872400080011ff */
[----:B----4-:R-:W-:Y:S05]  /*a380*/  @!P0 NANOSLEEP.SYNCS 0x989680 ;  /* 0x009896800000895d */ /* 0x010fea0003900000 */
[----:B------:R-:W4:Y:S02]  /*a390*/  @!P0 SYNCS.PHASECHK.TRANS64 P0, [R112+URZ+0x40], R5 ;  /* 0x00004005700085a7 */ /* 0x000f2400080010ff */
[----:B----4-:R-:W-:Y:S05]  /*a3a0*/  @!P0 BRA `(.L_x_119) ;  /* 0xfffffffc00f08947 */ /* 0x010fea000383ffff */
[----:B------:R-:W-:Y:S05]  /*a3b0*/  BRA `(.L_x_118) ;  /* 0xffffffd800687947 */ /* 0x000fea000383ffff */
.L_x_127:
[----:B---3--:R3:W4:Y:S02]  /*a3c0*/  SYNCS.PHASECHK.TRANS64.TRYWAIT P0, [R102+URZ+0x40], R3 ;  /* 0x00004003660075a7 */ /* 0x00872400080011ff */
[----:B----4-:R-:W-:Y:S05]  /*a3d0*/  @!P0 NANOSLEEP.SYNCS 0x989680 ;  /* 0x009896800000895d */ /* 0x010fea0003900000 */
[----:B------:R-:W4:Y:S02]  /*a3e0*/  @!P0 SYNCS.PHASECHK.TRANS64 P0, [R102+URZ+0x40], R3 ;  /* 0x00004003660085a7 */ /* 0x000f2400080010ff */
[----:B----4-:R-:W-:Y:S05]  /*a3f0*/  @!P0 BRA `(.L_x_127) ;  /* 0xfffffffc00f08947 */ /* 0x010fea000383ffff */
[----:B------:R-:W-:Y:S05]  /*a400*/  BRA `(.L_x_126) ;  /* 0xffffffe400b47947 */ /* 0x000fea000383ffff */
        .weak           $__internal_0_$__cuda_sm10x_tcgen05_guardrail_trap_col_being_dealloced_not_returned_by_alloc
        .type           $__internal_0_$__cuda_sm10x_tcgen05_guardrail_trap_col_being_dealloced_not_returned_by_alloc,@function
        .size           $__internal_0_$__cuda_sm10x_tcgen05_guardrail_trap_col_being_dealloced_not_returned_by_alloc,($__internal_1_$__cuda_sm10x_tcgen05_guardrail_trap_phase_invalid_during_alloc - $__internal_0_$__cuda_sm10x_tcgen05_guardrail_trap_col_being_dealloced_not_returned_by_alloc)
$__internal_0_$__cuda_sm10x_tcgen05_guardrail_trap_col_being_dealloced_not_returned_by_alloc:
[----:B------:R-:W-:Y:S05]  /*a410*/  BPT.TRAP 0x1 ;  /* 0x000000040000795c */ /* 0x000fea0000300000 */
[----:B------:R-:W-:-:S04]  /*a420*/  HFMA2 R3, -RZ, RZ, 0, 0 ;  /* 0x00000000ff037431 */ /* 0x000fc800000001ff */
[----:B------:R-:W-:Y:S05]  /*a430*/  RET.REL.NODEC R2 `(_ZN7cutlass13device_kernelINS_4gemm6kernel13GemmUniversalIN4cute5tupleIJiiiiEEENS1_10collective13CollectiveMmaINS1_35MainloopSm100TmaUmmaWarpSpecializedILi4ELi2ELi4ENS5_IJNS4_1CILi2EEESB_NSA_ILi1EEEEEEEENS5_IJNSA_ILi64EEENSA_ILi256EEENSA_ILi128EEEEEENS_12float_e4m3_tENS5_IJlSC_lEEESJ_SK_NS4_8TiledMMAINS4_8MMA_AtomIJNS4_10MMA_TraitsINS4_19SM100_MMA_F8F6F4_SSEJSJ_SJ_fSF_SG_NS4_17integral_constantINS4_4UMMA5MajorELSR_0EEESS_NSP_INSQ_7ScaleInELST_0EEESU_EEEEEENS4_6LayoutINS5_IJSC_SC_SC_EEENS5_IJNSA_ILi0EEESZ_SZ_EEEEENS5_IJNS4_10UnderscoreES12_S12_EEEEENS4_23SM90_TMA_LOAD_MULTICASTENS4_14ComposedLayoutINS4_7SwizzleILi3ELi4ELi3EEENS4_18smem_ptr_flag_bitsILi8EEENSX_INS5_IJNSA_ILi8EEESH_EEENS5_IJSH_SC_EEEEEEEvNS4_8identityES15_S1F_vS1G_EENS_8epilogue10collective18CollectiveEpilogueINS1I_23Sm100TmaWarpSpecializedILi4ELi2ELi32ELb0ELb0EEEJSI_NS5_IJNSX_ISF_SC_EES1N_EEESJ_SK_SJ_SK_NS1I_6fusion15FusionCallbacksIS1M_NS1P_17LinearCombinationISJ_fSJ_fLNS_15FloatRoundStyleE2EEESI_S1O_JEEENS4_5SM1004TMEM4LOAD26SM100_TMEM_LOAD_16dp32b32xENS4_13SM90_TMA_LOADENS16_INS17_ILi2ELi4ELi3EEES1A_NSX_INS5_IJS1B_SF_EEENS5_IJSF_SC_EEEEEEENS4_39AutoVectorizingCopyWithAssumedAlignmentILi128EEENS4_14SM90_TMA_STOREES24_S26_S26_EEEvvEEEEvNT_6ParamsE) ;  /* 0xffffff5802f07950 */ /* 0x000fea0003c3ffff */
        .weak           $__internal_1_$__cuda_sm10x_tcgen05_guardrail_trap_phase_invalid_during_alloc
        .type           $__internal_1_$__cuda_sm10x_tcgen05_guardrail_trap_phase_invalid_during_alloc,@function
        .size           $__internal_1_$__cuda_sm10x_tcgen05_guardrail_trap_phase_invalid_during_alloc,($__internal_2_$__cuda_sm10x_tcgen05_guardrail_trap_unallocated_columns_being_dealloced - $__internal_1_$__cuda_sm10x_tcgen05_guardrail_trap_phase_invalid_during_alloc)
$__internal_1_$__cuda_sm10x_tcgen05_guardrail_trap_phase_invalid_during_alloc:
[----:B------:R-:W-:Y:S05]  /*a440*/  BPT.TRAP 0x1 ;  /* 0x000000040000795c */ /* 0x000fea0000300000 */
[----:B------:R-:W-:-:S04]  /*a450*/  MOV R5, 0x0 ;  /* 0x0000000000057802 */ /* 0x000fc80000000f00 */
[----:B------:R-:W-:Y:S05]  /*a460*/  RET.REL.NODEC R4 `(_ZN7cutlass13device_kernelINS_4gemm6kernel13GemmUniversalIN4cute5tupleIJiiiiEEENS1_10collective13CollectiveMmaINS1_35MainloopSm100TmaUmmaWarpSpecializedILi4ELi2ELi4ENS5_IJNS4_1CILi2EEESB_NSA_ILi1EEEEEEEENS5_IJNSA_ILi64EEENSA_ILi256EEENSA_ILi128EEEEEENS_12float_e4m3_tENS5_IJlSC_lEEESJ_SK_NS4_8TiledMMAINS4_8MMA_AtomIJNS4_10MMA_TraitsINS4_19SM100_MMA_F8F6F4_SSEJSJ_SJ_fSF_SG_NS4_17integral_constantINS4_4UMMA5MajorELSR_0EEESS_NSP_INSQ_7ScaleInELST_0EEESU_EEEEEENS4_6LayoutINS5_IJSC_SC_SC_EEENS5_IJNSA_ILi0EEESZ_SZ_EEEEENS5_IJNS4_10UnderscoreES12_S12_EEEEENS4_23SM90_TMA_LOAD_MULTICASTENS4_14ComposedLayoutINS4_7SwizzleILi3ELi4ELi3EEENS4_18smem_ptr_flag_bitsILi8EEENSX_INS5_IJNSA_ILi8EEESH_EEENS5_IJSH_SC_EEEEEEEvNS4_8identityES15_S1F_vS1G_EENS_8epilogue10collective18CollectiveEpilogueINS1I_23Sm100TmaWarpSpecializedILi4ELi2ELi32ELb0ELb0EEEJSI_NS5_IJNSX_ISF_SC_EES1N_EEESJ_SK_SJ_SK_NS1I_6fusion15FusionCallbacksIS1M_NS1P_17LinearCombinationISJ_fSJ_fLNS_15FloatRoundStyleE2EEESI_S1O_JEEENS4_5SM1004TMEM4LOAD26SM100_TMEM_LOAD_16dp32b32xENS4_13SM90_TMA_LOADENS16_INS17_ILi2ELi4ELi3EEES1A_NSX_INS5_IJS1B_SF_EEENS5_IJSF_SC_EEEEEEENS4_39AutoVectorizingCopyWithAssumedAlignmentILi128EEENS4_14SM90_TMA_STOREES24_S26_S26_EEEvvEEEEvNT_6ParamsE) ;  /* 0xffffff5804e47950 */ /* 0x000fea0003c3ffff */
        .weak           $__internal_2_$__cuda_sm10x_tcgen05_guardrail_trap_unallocated_columns_being_dealloced
        .type           $__internal_2_$__cuda_sm10x_tcgen05_guardrail_trap_unallocated_columns_being_dealloced,@function
        .size           $__internal_2_$__cuda_sm10x_tcgen05_guardrail_trap_unallocated_columns_being_dealloced,(.L_x_177 - $__internal_2_$__cuda_sm10x_tcgen05_guardrail_trap_unallocated_columns_being_dealloced)
$__internal_2_$__cuda_sm10x_tcgen05_guardrail_trap_unallocated_columns_being_dealloced:
[----:B------:R-:W-:Y:S05]  /*a470*/  BPT.TRAP 0x1 ;  /* 0x000000040000795c */ /* 0x000fea0000300000 */
[----:B------:R-:W-:-:S04]  /*a480*/  HFMA2 R3, -RZ, RZ, 0, 0 ;  /* 0x00000000ff037431 */ /* 0x000fc800000001ff */
[----:B------:R-:W-:Y:S05]  /*a490*/  RET.REL.NODEC R2 `(_ZN7cutlass13device_kernelINS_4gemm6kernel13GemmUniversalIN4cute5tupleIJiiiiEEENS1_10collective13CollectiveMmaINS1_35MainloopSm100TmaUmmaWarpSpecializedILi4ELi2ELi4ENS5_IJNS4_1CILi2EEESB_NSA_ILi1EEEEEEEENS5_IJNSA_ILi64EEENSA_ILi256EEENSA_ILi128EEEEEENS_12float_e4m3_tENS5_IJlSC_lEEESJ_SK_NS4_8TiledMMAINS4_8MMA_AtomIJNS4_10MMA_TraitsINS4_19SM100_MMA_F8F6F4_SSEJSJ_SJ_fSF_SG_NS4_17integral_constantINS4_4UMMA5MajorELSR_0EEESS_NSP_INSQ_7ScaleInELST_0EEESU_EEEEEENS4_6LayoutINS5_IJSC_SC_SC_EEENS5_IJNSA_ILi0EEESZ_SZ_EEEEENS5_IJNS4_10UnderscoreES12_S12_EEEEENS4_23SM90_TMA_LOAD_MULTICASTENS4_14ComposedLayoutINS4_7SwizzleILi3ELi4ELi3EEENS4_18smem_ptr_flag_bitsILi8EEENSX_INS5_IJNSA_ILi8EEESH_EEENS5_IJSH_SC_EEEEEEEvNS4_8identityES15_S1F_vS1G_EENS_8epilogue10collective18CollectiveEpilogueINS1I_23Sm100TmaWarpSpecializedILi4ELi2ELi32ELb0ELb0EEEJSI_NS5_IJNSX_ISF_SC_EES1N_EEESJ_SK_SJ_SK_NS1I_6fusion15FusionCallbacksIS1M_NS1P_17LinearCombinationISJ_fSJ_fLNS_15FloatRoundStyleE2EEESI_S1O_JEEENS4_5SM1004TMEM4LOAD26SM100_TMEM_LOAD_16dp32b32xENS4_13SM90_TMA_LOADENS16_INS17_ILi2ELi4ELi3EEES1A_NSX_INS5_IJS1B_SF_EEENS5_IJSF_SC_EEEEEEENS4_39AutoVectorizingCopyWithAssumedAlignmentILi128EEENS4_14SM90_TMA_STOREES24_S26_S26_EEEvvEEEEvNT_6ParamsE) ;  /* 0xffffff5802d87950 */ /* 0x000fea0003c3ffff */
.L_x_176:
[----:B------:R-:W-:-:S00]  /*a4a0*/  BRA `(.L_x_176) ;  /* 0xfffffffc00fc7947 */ /* 0x000fc0000383ffff */
[----:B------:R-:W-:-:S00]  /*a4b0*/  NOP ;  /* 0x0000000000007918 */ /* 0x000fc00000000000 */
        /* <DEDUP_REMOVED lines=12> */
.L_x_177:


//--------------------- .nv.global.init           --------------------------
	.section	.nv.global.init,"aw",@progbits
.nv.global.init:
	.type		$str$27,@object
	.size		$str$27,($str$28 - $str$27)
$str$27:
        /*0000*/ 	.byte	0x28, 0x61, 0x64, 0x64, 0x72, 0x65, 0x73, 0x73, 0x20, 0x26, 0x20, 0x6d, 0x61, 0x73, 0x6b, 0x29
        /*0010*/ 	.byte	0x20, 0x3d, 0x3d, 0x20, 0x30, 0x00
	.type		$str$28,@object
	.size		$str$28,($str$26 - $str$28)
$str$28:
        /*0016*/ 	.byte	0x2f, 0x74, 0x6d, 0x70, 0x2f, 0x63, 0x75, 0x74, 0x6c, 0x61, 0x73, 0x73, 0x5f, 0x73, 0x77, 0x65
        /*0026*/ 	.byte	0x65, 0x70, 0x5f, 0x73, 0x72, 0x63, 0x2f, 0x69, 0x6e, 0x63, 0x6c, 0x75, 0x64, 0x65, 0x2f, 0x63
        /*0036*/ 	.byte	0x75, 0x74, 0x65, 0x2f, 0x70, 0x6f, 0x69, 0x6e, 0x74, 0x65, 0x72, 0x5f, 0x66, 0x6c, 0x61, 0x67
        /*0046*/ 	.byte	0x67, 0x65, 0x64, 0x2e, 0x68, 0x70, 0x70, 0x00
	.type		$str$26,@object
	.size		$str$26,($str$25 - $str$26)
$str$26:
        /*004e*/ 	.byte	0x2f, 0x74, 0x6d, 0x70, 0x2f, 0x63, 0x75, 0x74, 0x6c, 0x61, 0x73, 0x73, 0x5f, 0x73, 0x77, 0x65
        /*005e*/ 	.byte	0x65, 0x70, 0x5f, 0x73, 0x72, 0x63, 0x2f, 0x69, 0x6e, 0x63, 0x6c, 0x75, 0x64, 0x65, 0x2f, 0x63
        /*006e*/ 	.byte	0x75, 0x74, 0x65, 0x2f, 0x61, 0x74, 0x6f, 0x6d, 0x2f, 0x63, 0x6f, 0x70, 0x79, 0x5f, 0x74, 0x72
        /*007e*/ 	.byte	0x61, 0x69, 0x74, 0x73, 0x5f, 0x73, 0x6d, 0x31, 0x30, 0x30, 0x2e, 0x68, 0x70, 0x70, 0x00
	.type		$str$25,@object
	.size		$str$25,(__unnamed_1 - $str$25)
$str$25:
        /*008d*/ 	.byte	0x28, 0x28, 0x75, 0x69, 0x6e, 0x74, 0x33, 0x32, 0x5f, 0x74, 0x28, 0x74, 0x68, 0x72, 0x65, 0x61
        /*009d*/ 	.byte	0x64, 0x49, 0x64, 0x78, 0x2e, 0x78, 0x29, 0x20, 0x2f, 0x20, 0x33, 0x32, 0x29, 0x20, 0x25, 0x20
        /*00ad*/ 	.byte	0x34, 0x29, 0x20, 0x3d, 0x3d, 0x20, 0x28, 0x28, 0x28, 0x74, 0x6d, 0x65, 0x6d, 0x5f, 0x61, 0x64
        /*00bd*/ 	.byte	0x64, 0x72, 0x20, 0x3e, 0x3e, 0x20, 0x31, 0x36, 0x29, 0x20, 0x2f, 0x20, 0x33, 0x32, 0x29, 0x20
        /*00cd*/ 	.byte	0x25, 0x20, 0x34, 0x29, 0x00
	.type		__unnamed_1,@object
	.size		__unnamed_1,(__unnamed_2 - __unnamed_1)
__unnamed_1:
        /*00d2*/ 	.byte	0x61, 0x75, 0x74, 0x6f, 0x20, 0x63, 0x75, 0x74, 0x65, 0x3a, 0x3a, 0x61, 0x73, 0x5f, 0x70, 0x6f
        /* <DEDUP_REMOVED lines=24> */
        /*0262*/ 	.byte	0x3c, 0x34, 0x30, 0x39, 0x36, 0x3e, 0x3e, 0x3e, 0x3e, 0x5d, 0x00
	.type		__unnamed_2,@object
	.size		__unnamed_2,(__unnamed_3 - __unnamed_2)
__unnamed_2:
        /* <DEDUP_REMOVED lines=26> */
	.type		__unnamed_3,@object
	.size		__unnamed_3,(.L_3 - __unnamed_3)
__unnamed_3:
        /* <DEDUP_REMOVED lines=40> */
        /*0688*/ 	.byte	0x74, 0x65, 0x3a, 0x3a, 0x43, 0x3c, 0x30, 0x3e, 0x3e, 0x3e, 0x3e, 0x5d, 0x00
.L_3:


//--------------------- .nv.shared._ZN7cutlass13device_kernelINS_4gemm6kernel13GemmUniversalIN4cute5tupleIJiiiiEEENS1_10collective13CollectiveMmaINS1_35MainloopSm100TmaUmmaWarpSpecializedILi4ELi2ELi4ENS5_IJNS4_1CILi2EEESB_NSA_ILi1EEEEEEEENS5_IJNSA_ILi64EEENSA_ILi256EEENSA_ILi128EEEEEENS_12float_e4m3_tENS5_IJlSC_lEEESJ_SK_NS4_8TiledMMAINS4_8MMA_AtomIJNS4_10MMA_TraitsINS4_19SM100_MMA_F8F6F4_SSEJSJ_SJ_fSF_SG_NS4_17integral_constantINS4_4UMMA5MajorELSR_0EEESS_NSP_INSQ_7ScaleInELST_0EEESU_EEEEEENS4_6LayoutINS5_IJSC_SC_SC_EEENS5_IJNSA_ILi0EEESZ_SZ_EEEEENS5_IJNS4_10UnderscoreES12_S12_EEEEENS4_23SM90_TMA_LOAD_MULTICASTENS4_14ComposedLayoutINS4_7SwizzleILi3ELi4ELi3EEENS4_18smem_ptr_flag_bitsILi8EEENSX_INS5_IJNSA_ILi8EEESH_EEENS5_IJSH_SC_EEEEEEEvNS4_8identityES15_S1F_vS1G_EENS_8epilogue10collective18CollectiveEpilogueINS1I_23Sm100TmaWarpSpecializedILi4ELi2ELi32ELb0ELb0EEEJSI_NS5_IJNSX_ISF_SC_EES1N_EEESJ_SK_SJ_SK_NS1I_6fusion15FusionCallbacksIS1M_NS1P_17LinearCombinationISJ_fSJ_fLNS_15FloatRoundStyleE2EEESI_S1O_JEEENS4_5SM1004TMEM4LOAD26SM100_TMEM_LOAD_16dp32b32xENS4_13SM90_TMA_LOADENS16_INS17_ILi2ELi4ELi3EEES1A_NSX_INS5_IJS1B_SF_EEENS5_IJSF_SC_EEEEEEENS4_39AutoVectorizingCopyWithAssumedAlignmentILi128EEENS4_14SM90_TMA_STOREES24_S26_S26_EEEvvEEEEvNT_6ParamsE --------------------------
	.section	.nv.shared._ZN7cutlass13device_kernelINS_4gemm6kernel13GemmUniversalIN4cute5tupleIJiiiiEEENS1_10collective13CollectiveMmaINS1_35MainloopSm100TmaUmmaWarpSpecializedILi4ELi2ELi4ENS5_IJNS4_1CILi2EEESB_NSA_ILi1EEEEEEEENS5_IJNSA_ILi64EEENSA_ILi256EEENSA_ILi128EEEEEENS_12float_e4m3_tENS5_IJlSC_lEEESJ_SK_NS4_8TiledMMAINS4_8MMA_AtomIJNS4_10MMA_TraitsINS4_19SM100_MMA_F8F6F4_SSEJSJ_SJ_fSF_SG_NS4_17integral_constantINS4_4UMMA5MajorELSR_0EEESS_NSP_INSQ_7ScaleInELST_0EEESU_EEEEEENS4_6LayoutINS5_IJSC_SC_SC_EEENS5_IJNSA_ILi0EEESZ_SZ_EEEEENS5_IJNS4_10UnderscoreES12_S12_EEEEENS4_23SM90_TMA_LOAD_MULTICASTENS4_14ComposedLayoutINS4_7SwizzleILi3ELi4ELi3EEENS4_18smem_ptr_flag_bitsILi8EEENSX_INS5_IJNSA_ILi8EEESH_EEENS5_IJSH_SC_EEEEEEEvNS4_8identityES15_S1F_vS1G_EENS_8epilogue10collective18CollectiveEpilogueINS1I_23Sm100TmaWarpSpecializedILi4ELi2ELi32ELb0ELb0EEEJSI_NS5_IJNSX_ISF_SC_EES1N_EEESJ_SK_SJ_SK_NS1I_6fusion15FusionCallbacksIS1M_NS1P_17LinearCombinationISJ_fSJ_fLNS_15FloatRoundStyleE2EEESI_S1O_JEEENS4_5SM1004TMEM4LOAD26SM100_TMEM_LOAD_16dp32b32xENS4_13SM90_TMA_LOADENS16_INS17_ILi2ELi4ELi3EEES1A_NSX_INS5_IJS1B_SF_EEENS5_IJSF_SC_EEEEEEENS4_39AutoVectorizingCopyWithAssumedAlignmentILi128EEENS4_14SM90_TMA_STOREES24_S26_S26_EEEvvEEEEvNT_6ParamsE,"aw",@nobits
	.sectionflags	@""
	.align	16
	.zero		1024


//--------------------- .nv.shared.reserved.0     --------------------------
	.section	.nv.shared.reserved.0,"aw",@nobits
	.weak		__nv_reservedSMEM_offset_0_alias
	.size		__nv_reservedSMEM_offset_0_alias, 0, 64
	.other		__nv_reservedSMEM_offset_0_alias,@"STO_CUDA_RESERVED_SHARED STV_DEFAULT"
__nv_reservedSMEM_offset_0_alias:
	.zero		0
.nv.shared.reserved.0:
	.zero		64
	.weak		__nv_reservedSMEM_tcgen05_partition
	.type		__nv_reservedSMEM_tcgen05_partition,@object
	.size		__nv_reservedSMEM_tcgen05_partition,(.L_0 - __nv_reservedSMEM_tcgen05_partition)
__nv_reservedSMEM_tcgen05_partition:
	.zero		32
.L_0:


//--------------------- .nv.global                --------------------------
	.section	.nv.global,"aw",@nobits
.nv.global:
	.type		_ZN39_INTERNAL_875dc068_4_k_cu_10037508_88264cute1_E,@object
	.size		_ZN39_INTERNAL_875dc068_4_k_cu_10037508_88264cute1_E,(_ZN39_INTERNAL_875dc068_4_k_cu_10037508_88264cuda3std3__45__cpo6cbeginE - _ZN39_INTERNAL_875dc068_4_k_cu_10037508_88264cute1_E)
_ZN39_INTERNAL_875dc068_4_k_cu_10037508_88264cute1_E:
	.zero		1
	.type		_ZN39_INTERNAL_875dc068_4_k_cu_10037508_88264cuda3std3__45__cpo6cbeginE,@object
	.size		_ZN39_INTERNAL_875dc068_4_k_cu_10037508_88264cuda3std3__45__cpo6cbeginE,(_ZN39_INTERNAL_875dc068_4_k_cu_10037508_88264cuda3std3__48in_placeE - _ZN39_INTERNAL_875dc068_4_k_cu_10037508_88264cuda3std3__45__cpo6cbeginE)
_ZN39_INTERNAL_875dc068_4_k_cu_10037508_88264cuda3std3__45__cpo6cbeginE:
	.zero		1
	.type		_ZN39_INTERNAL_875dc068_4_k_cu_10037508_88264cuda3std3__48in_placeE,@object
	.size		_ZN39_INTERNAL_875dc068_4_k_cu_10037508_88264cuda3std3__48in_placeE,(_ZN39_INTERNAL_875dc068_4_k_cu_10037508_88264cuda3std6ranges3__45__cpo9iter_moveE - _ZN39_INTERNAL_875dc068_4_k_cu_10037508_88264cuda3std3__48in_placeE)
_ZN39_INTERNAL_875dc068_4_k_cu_10037508_88264cuda3std3__48in_placeE:
	.zero		1
	.type		_ZN39_INTERNAL_875dc068_4_k_cu_10037508_88264cuda3std6ranges3__45__cpo9iter_moveE,@object
	.size		_ZN39_INTERNAL_875dc068_4_k_cu_10037508_88264cuda3std6ranges3__45__cpo9iter_moveE,(_ZN39_INTERNAL_875dc068_4_k_cu_10037508_88264cuda3std3__45__cpo5beginE - _ZN39_INTERNAL_875dc068_4_k_cu_10037508_88264cuda3std6ranges3__45__cpo9iter_moveE)
_ZN39_INTERNAL_875dc068_4_k_cu_10037508_88264cuda3std6ranges3__45__cpo9iter_moveE:
	.zero		1
	.type		_ZN39_INTERNAL_875dc068_4_k_cu_10037508_88264cuda3std3__45__cpo5beginE,@object
	.size		_ZN39_INTERNAL_875dc068_4_k_cu_10037508_88264cuda3std3__45__cpo5beginE,(_ZN39_INTERNAL_875dc068_4_k_cu_10037508_88264cuda3std3__441_GLOBAL__N__875dc068_4_k_cu_10037508_88266ignoreE - _ZN39_INTERNAL_875dc068_4_k_cu_10037508_88264cuda3std3__45__cpo5beginE)
_ZN39_INTERNAL_875dc068_4_k_cu_10037508_88264cuda3std3__45__cpo5beginE:
	.zero		1
	.type		_ZN39_INTERNAL_875dc068_4_k_cu_10037508_88264cuda3std3__441_GLOBAL__N__875dc068_4_k_cu_10037508_88266ignoreE,@object
	.size		_ZN39_INTERNAL_875dc068_4_k_cu_10037508_88264cuda3std3__441_GLOBAL__N__875dc068_4_k_cu_10037508_88266ignoreE,(_ZN39_INTERNAL_875dc068_4_k_cu_10037508_88264cute7productE - _ZN39_INTERNAL_875dc068_4_k_cu_10037508_88264cuda3std3__441_GLOBAL__N__875dc068_4_k_cu_10037508_88266ignoreE)
_ZN39_INTERNAL_875dc068_4_k_cu_10037508_88264cuda3std3__441_GLOBAL__N__875dc068_4_k_cu_10037508_88266ignoreE:
	.zero		1
	.type		_ZN39_INTERNAL_875dc068_4_k_cu_10037508_88264cute7productE,@object
	.size		_ZN39_INTERNAL_875dc068_4_k_cu_10037508_88264cute7productE,(_ZN39_INTERNAL_875dc068_4_k_cu_10037508_88264cuda3std3__45__cpo3endE - _ZN39_INTERNAL_875dc068_4_k_cu_10037508_88264cute7productE)
_ZN39_INTERNAL_875dc068_4_k_cu_10037508_88264cute7productE:
	.zero		1
	.type		_ZN39_INTERNAL_875dc068_4_k_cu_10037508_88264cuda3std3__45__cpo3endE,@object
	.size		_ZN39_INTERNAL_875dc068_4_k_cu_10037508_88264cuda3std3__45__cpo3endE,(_ZN39_INTERNAL_875dc068_4_k_cu_10037508_88264cuda3std3__419piecewise_constructE - _ZN39_INTERNAL_875dc068_4_k_cu_10037508_88264cuda3std3__45__cpo3endE)
_ZN39_INTERNAL_875dc068_4_k_cu_10037508_88264cuda3std3__45__cpo3endE:
	.zero		1
	.type		_ZN39_INTERNAL_875dc068_4_k_cu_10037508_88264cuda3std3__419piecewise_constructE,@object
	.size		_ZN39_INTERNAL_875dc068_4_k_cu_10037508_88264cuda3std3__419piecewise_constructE,(_ZN39_INTERNAL_875dc068_4_k_cu_10037508_88264cuda3std3__45__cpo4cendE - _ZN39_INTERNAL_875dc068_4_k_cu_10037508_88264cuda3std3__419piecewise_constructE)
_ZN39_INTERNAL_875dc068_4_k_cu_10037508_88264cuda3std3__419piecewise_constructE:
	.zero		1
	.type		_ZN39_INTERNAL_875dc068_4_k_cu_10037508_88264cuda3std3__45__cpo4cendE,@object
	.size		_ZN39_INTERNAL_875dc068_4_k_cu_10037508_88264cuda3std3__45__cpo4cendE,(_ZN39_INTERNAL_875dc068_4_k_cu_10037508_88264cuda3std6ranges3__45__cpo4swapE - _ZN39_INTERNAL_875dc068_4_k_cu_10037508_88264cuda3std3__45__cpo4cendE)
_ZN39_INTERNAL_875dc068_4_k_cu_10037508_88264cuda3std3__45__cpo4cendE:
	.zero		1
	.type		_ZN39_INTERNAL_875dc068_4_k_cu_10037508_88264cuda3std6ranges3__45__cpo4swapE,@object
	.size		_ZN39_INTERNAL_875dc068_4_k_cu_10037508_88264cuda3std6ranges3__45__cpo4swapE,(.L_11 - _ZN39_INTERNAL_875dc068_4_k_cu_10037508_88264cuda3std6ranges3__45__cpo4swapE)
_ZN39_INTERNAL_875dc068_4_k_cu_10037508_88264cuda3std6ranges3__45__cpo4swapE:
	.zero		1
.L_11:


//--------------------- .nv.constant0._ZN7cutlass13device_kernelINS_4gemm6kernel13GemmUniversalIN4cute5tupleIJiiiiEEENS1_10collective13CollectiveMmaINS1_35MainloopSm100TmaUmmaWarpSpecializedILi4ELi2ELi4ENS5_IJNS4_1CILi2EEESB_NSA_ILi1EEEEEEEENS5_IJNSA_ILi64EEENSA_ILi256EEENSA_ILi128EEEEEENS_12float_e4m3_tENS5_IJlSC_lEEESJ_SK_NS4_8TiledMMAINS4_8MMA_AtomIJNS4_10MMA_TraitsINS4_19SM100_MMA_F8F6F4_SSEJSJ_SJ_fSF_SG_NS4_17integral_constantINS4_4UMMA5MajorELSR_0EEESS_NSP_INSQ_7ScaleInELST_0EEESU_EEEEEENS4_6LayoutINS5_IJSC_SC_SC_EEENS5_IJNSA_ILi0EEESZ_SZ_EEEEENS5_IJNS4_10UnderscoreES12_S12_EEEEENS4_23SM90_TMA_LOAD_MULTICASTENS4_14ComposedLayoutINS4_7SwizzleILi3ELi4ELi3EEENS4_18smem_ptr_flag_bitsILi8EEENSX_INS5_IJNSA_ILi8EEESH_EEENS5_IJSH_SC_EEEEEEEvNS4_8identityES15_S1F_vS1G_EENS_8epilogue10collective18CollectiveEpilogueINS1I_23Sm100TmaWarpSpecializedILi4ELi2ELi32ELb0ELb0EEEJSI_NS5_IJNSX_ISF_SC_EES1N_EEESJ_SK_SJ_SK_NS1I_6fusion15FusionCallbacksIS1M_NS1P_17LinearCombinationISJ_fSJ_fLNS_15FloatRoundStyleE2EEESI_S1O_JEEENS4_5SM1004TMEM4LOAD26SM100_TMEM_LOAD_16dp32b32xENS4_13SM90_TMA_LOADENS16_INS17_ILi2ELi4ELi3EEES1A_NSX_INS5_IJS1B_SF_EEENS5_IJSF_SC_EEEEEEENS4_39AutoVectorizingCopyWithAssumedAlignmentILi128EEENS4_14SM90_TMA_STOREES24_S26_S26_EEEvvEEEEvNT_6ParamsE --------------------------
	.section	.nv.constant0._ZN7cutlass13device_kernelINS_4gemm6kernel13GemmUniversalIN4cute5tupleIJiiiiEEENS1_10collective13CollectiveMmaINS1_35MainloopSm100TmaUmmaWarpSpecializedILi4ELi2ELi4ENS5_IJNS4_1CILi2EEESB_NSA_ILi1EEEEEEEENS5_IJNSA_ILi64EEENSA_ILi256EEENSA_ILi128EEEEEENS_12float_e4m3_tENS5_IJlSC_lEEESJ_SK_NS4_8TiledMMAINS4_8MMA_AtomIJNS4_10MMA_TraitsINS4_19SM100_MMA_F8F6F4_SSEJSJ_SJ_fSF_SG_NS4_17integral_constantINS4_4UMMA5MajorELSR_0EEESS_NSP_INSQ_7ScaleInELST_0EEESU_EEEEEENS4_6LayoutINS5_IJSC_SC_SC_EEENS5_IJNSA_ILi0EEESZ_SZ_EEEEENS5_IJNS4_10UnderscoreES12_S12_EEEEENS4_23SM90_TMA_LOAD_MULTICASTENS4_14ComposedLayoutINS4_7SwizzleILi3ELi4ELi3EEENS4_18smem_ptr_flag_bitsILi8EEENSX_INS5_IJNSA_ILi8EEESH_EEENS5_IJSH_SC_EEEEEEEvNS4_8identityES15_S1F_vS1G_EENS_8epilogue10collective18CollectiveEpilogueINS1I_23Sm100TmaWarpSpecializedILi4ELi2ELi32ELb0ELb0EEEJSI_NS5_IJNSX_ISF_SC_EES1N_EEESJ_SK_SJ_SK_NS1I_6fusion15FusionCallbacksIS1M_NS1P_17LinearCombinationISJ_fSJ_fLNS_15FloatRoundStyleE2EEESI_S1O_JEEENS4_5SM1004TMEM4LOAD26SM100_TMEM_LOAD_16dp32b32xENS4_13SM90_TMA_LOADENS16_INS17_ILi2ELi4ELi3EEES1A_NSX_INS5_IJS1B_SF_EEENS5_IJSF_SC_EEEEEEENS4_39AutoVectorizingCopyWithAssumedAlignmentILi128EEENS4_14SM90_TMA_STOREES24_S26_S26_EEEvvEEEEvNT_6ParamsE,"a",@progbits
	.sectionflags	@""
	.align	4
.nv.constant0._ZN7cutlass13device_kernelINS_4gemm6kernel13GemmUniversalIN4cute5tupleIJiiiiEEENS1_10collective13CollectiveMmaINS1_35MainloopSm100TmaUmmaWarpSpecializedILi4ELi2ELi4ENS5_IJNS4_1CILi2EEESB_NSA_ILi1EEEEEEEENS5_IJNSA_ILi64EEENSA_ILi256EEENSA_ILi128EEEEEENS_12float_e4m3_tENS5_IJlSC_lEEESJ_SK_NS4_8TiledMMAINS4_8MMA_AtomIJNS4_10MMA_TraitsINS4_19SM100_MMA_F8F6F4_SSEJSJ_SJ_fSF_SG_NS4_17integral_constantINS4_4UMMA5MajorELSR_0EEESS_NSP_INSQ_7ScaleInELST_0EEESU_EEEEEENS4_6LayoutINS5_IJSC_SC_SC_EEENS5_IJNSA_ILi0EEESZ_SZ_EEEEENS5_IJNS4_10UnderscoreES12_S12_EEEEENS4_23SM90_TMA_LOAD_MULTICASTENS4_14ComposedLayoutINS4_7SwizzleILi3ELi4ELi3EEENS4_18smem_ptr_flag_bitsILi8EEENSX_INS5_IJNSA_ILi8EEESH_EEENS5_IJSH_SC_EEEEEEEvNS4_8identityES15_S1F_vS1G_EENS_8epilogue10collective18CollectiveEpilogueINS1I_23Sm100TmaWarpSpecializedILi4ELi2ELi32ELb0ELb0EEEJSI_NS5_IJNSX_ISF_SC_EES1N_EEESJ_SK_SJ_SK_NS1I_6fusion15FusionCallbacksIS1M_NS1P_17LinearCombinationISJ_fSJ_fLNS_15FloatRoundStyleE2EEESI_S1O_JEEENS4_5SM1004TMEM4LOAD26SM100_TMEM_LOAD_16dp32b32xENS4_13SM90_TMA_LOADENS16_INS17_ILi2ELi4ELi3EEES1A_NSX_INS5_IJS1B_SF_EEENS5_IJSF_SC_EEEEEEENS4_39AutoVectorizingCopyWithAssumedAlignmentILi128EEENS4_14SM90_TMA_STOREES24_S26_S26_EEEvvEEEEvNT_6ParamsE:
	.zero		2944


//--------------------- SYMBOLS --------------------------

	.type		.nv.reservedSmem.offset0,@object
	.size		.nv.reservedSmem.offset0,0x4
	.type		.nv.reservedSmem.cap,@object
	.size		.nv.reservedSmem.cap,0x4
	.type		__assertfail,@function
